//
// Generated by NVIDIA NVVM Compiler
//
// Compiler Build ID: CL-36424714
// Cuda compilation tools, release 13.0, V13.0.88
// Based on NVVM 20.0.0
//

.version 9.0
.target sm_100
.address_size 64

	// .globl	_Z3funPlS_S_iii
.extern .shared .align 16 .b8 filterShared[];

.visible .entry _Z3funPlS_S_iii(
	.param .u64 .ptr .align 1 _Z3funPlS_S_iii_param_0,
	.param .u64 .ptr .align 1 _Z3funPlS_S_iii_param_1,
	.param .u64 .ptr .align 1 _Z3funPlS_S_iii_param_2,
	.param .u32 _Z3funPlS_S_iii_param_3,
	.param .u32 _Z3funPlS_S_iii_param_4,
	.param .u32 _Z3funPlS_S_iii_param_5
)
{
	.reg .pred 	%p<96>;
	.reg .b32 	%r<87>;
	.reg .b64 	%rd<124>;

	ld.param.u64 	%rd46, [_Z3funPlS_S_iii_param_0];
	ld.param.u64 	%rd47, [_Z3funPlS_S_iii_param_1];
	ld.param.u64 	%rd45, [_Z3funPlS_S_iii_param_2];
	ld.param.u32 	%r34, [_Z3funPlS_S_iii_param_3];
	ld.param.u32 	%r35, [_Z3funPlS_S_iii_param_4];
	ld.param.u32 	%r36, [_Z3funPlS_S_iii_param_5];
	cvta.to.global.u64 	%rd1, %rd47;
	cvta.to.global.u64 	%rd2, %rd46;
	mov.u32 	%r1, %ctaid.x;
	mov.u32 	%r2, %tid.x;
	setp.ne.s32 	%p2, %r2, 0;
	setp.eq.s32 	%p3, %r36, 0;
	or.pred  	%p4, %p2, %p3;
	@%p4 bra 	$L__BB0_6;
	mul.lo.s32 	%r38, %r36, %r36;
	max.u32 	%r3, %r38, 1;
	setp.lt.u32 	%p5, %r38, 4;
	mov.b32 	%r81, 0;
	@%p5 bra 	$L__BB0_4;
	and.b32  	%r81, %r3, -4;
	mov.b32 	%r80, 0;
$L__BB0_3:
	mul.wide.u32 	%rd48, %r80, 8;
	add.s64 	%rd49, %rd1, %rd48;
	ld.global.u64 	%rd50, [%rd49];
	shl.b32 	%r40, %r80, 3;
	mov.u32 	%r41, filterShared;
	add.s32 	%r42, %r41, %r40;
	ld.global.u64 	%rd51, [%rd49+8];
	st.shared.v2.u64 	[%r42], {%rd50, %rd51};
	ld.global.u64 	%rd52, [%rd49+16];
	ld.global.u64 	%rd53, [%rd49+24];
	st.shared.v2.u64 	[%r42+16], {%rd52, %rd53};
	add.s32 	%r80, %r80, 4;
	setp.ne.s32 	%p6, %r80, %r81;
	@%p6 bra 	$L__BB0_3;
$L__BB0_4:
	and.b32  	%r43, %r3, 1;
	setp.eq.b32 	%p7, %r43, 1;
	not.pred 	%p8, %p7;
	@%p8 bra 	$L__BB0_6;
	mul.wide.u32 	%rd54, %r81, 8;
	add.s64 	%rd55, %rd1, %rd54;
	ld.global.u64 	%rd56, [%rd55];
	shl.b32 	%r44, %r81, 3;
	mov.u32 	%r45, filterShared;
	add.s32 	%r46, %r45, %r44;
	st.shared.u64 	[%r46], %rd56;
$L__BB0_6:
	bar.sync 	0;
	setp.lt.s32 	%p9, %r36, 1;
	mov.b64 	%rd102, 0;
	@%p9 bra 	$L__BB0_49;
	shr.u32 	%r48, %r36, 1;
	sub.s32 	%r8, %r1, %r48;
	sub.s32 	%r9, %r2, %r48;
	and.b32  	%r10, %r36, 7;
	add.s32 	%r11, %r10, -1;
	and.b32  	%r12, %r36, 3;
	and.b32  	%r13, %r36, 2147483640;
	and.b32  	%r14, %r36, 1;
	mov.b64 	%rd102, 0;
	mov.b32 	%r82, 0;
$L__BB0_8:
	setp.lt.u32 	%p10, %r36, 8;
	add.s32 	%r50, %r8, %r82;
	mul.lo.s32 	%r16, %r50, %r35;
	mul.lo.s32 	%r17, %r82, %r36;
	setp.gt.s32 	%p11, %r50, -1;
	setp.lt.s32 	%p12, %r50, %r34;
	and.pred  	%p1, %p11, %p12;
	mov.b32 	%r85, 0;
	@%p10 bra 	$L__BB0_27;
	mov.b32 	%r83, 0;
$L__BB0_10:
	.pragma "nounroll";
	add.s32 	%r19, %r9, %r83;
	add.s32 	%r52, %r19, %r16;
	add.s32 	%r53, %r83, %r17;
	setp.gt.s32 	%p13, %r19, -1;
	setp.lt.s32 	%p14, %r19, %r35;
	and.pred  	%p15, %p13, %p14;
	and.pred  	%p16, %p1, %p15;
	mul.wide.s32 	%rd60, %r52, 8;
	add.s64 	%rd5, %rd2, %rd60;
	shl.b32 	%r54, %r53, 3;
	mov.u32 	%r55, filterShared;
	add.s32 	%r20, %r55, %r54;
	not.pred 	%p17, %p16;
	@%p17 bra 	$L__BB0_12;
	ld.global.u64 	%rd61, [%rd5];
	ld.shared.u64 	%rd62, [%r20];
	mad.lo.s64 	%rd102, %rd62, %rd61, %rd102;
$L__BB0_12:
	add.s32 	%r56, %r19, 1;
	setp.gt.s32 	%p18, %r56, -1;
	setp.lt.s32 	%p19, %r56, %r35;
	and.pred  	%p20, %p18, %p19;
	and.pred  	%p21, %p1, %p20;
	not.pred 	%p22, %p21;
	@%p22 bra 	$L__BB0_14;
	ld.global.u64 	%rd63, [%rd5+8];
	ld.shared.u64 	%rd64, [%r20+8];
	mad.lo.s64 	%rd102, %rd64, %rd63, %rd102;
$L__BB0_14:
	add.s32 	%r57, %r19, 2;
	setp.gt.s32 	%p23, %r57, -1;
	setp.lt.s32 	%p24, %r57, %r35;
	and.pred  	%p25, %p23, %p24;
	and.pred  	%p26, %p1, %p25;
	not.pred 	%p27, %p26;
	@%p27 bra 	$L__BB0_16;
	ld.global.u64 	%rd65, [%rd5+16];
	ld.shared.u64 	%rd66, [%r20+16];
	mad.lo.s64 	%rd102, %rd66, %rd65, %rd102;
$L__BB0_16:
	add.s32 	%r58, %r19, 3;
	setp.gt.s32 	%p28, %r58, -1;
	setp.lt.s32 	%p29, %r58, %r35;
	and.pred  	%p30, %p28, %p29;
	and.pred  	%p31, %p1, %p30;
	not.pred 	%p32, %p31;
	@%p32 bra 	$L__BB0_18;
	ld.global.u64 	%rd67, [%rd5+24];
	ld.shared.u64 	%rd68, [%r20+24];
	mad.lo.s64 	%rd102, %rd68, %rd67, %rd102;
$L__BB0_18:
	add.s32 	%r59, %r19, 4;
	setp.gt.s32 	%p33, %r59, -1;
	setp.lt.s32 	%p34, %r59, %r35;
	and.pred  	%p35, %p33, %p34;
	and.pred  	%p36, %p1, %p35;
	not.pred 	%p37, %p36;
	@%p37 bra 	$L__BB0_20;
	ld.global.u64 	%rd69, [%rd5+32];
	ld.shared.u64 	%rd70, [%r20+32];
	mad.lo.s64 	%rd102, %rd70, %rd69, %rd102;
$L__BB0_20:
	add.s32 	%r60, %r19, 5;
	setp.gt.s32 	%p38, %r60, -1;
	setp.lt.s32 	%p39, %r60, %r35;
	and.pred  	%p40, %p38, %p39;
	and.pred  	%p41, %p1, %p40;
	not.pred 	%p42, %p41;
	@%p42 bra 	$L__BB0_22;
	ld.global.u64 	%rd71, [%rd5+40];
	ld.shared.u64 	%rd72, [%r20+40];
	mad.lo.s64 	%rd102, %rd72, %rd71, %rd102;
$L__BB0_22:
	add.s32 	%r61, %r19, 6;
	setp.gt.s32 	%p43, %r61, -1;
	setp.lt.s32 	%p44, %r61, %r35;
	and.pred  	%p45, %p43, %p44;
	and.pred  	%p46, %p1, %p45;
	not.pred 	%p47, %p46;
	@%p47 bra 	$L__BB0_24;
	ld.global.u64 	%rd73, [%rd5+48];
	ld.shared.u64 	%rd74, [%r20+48];
	mad.lo.s64 	%rd102, %rd74, %rd73, %rd102;
$L__BB0_24:
	add.s32 	%r62, %r19, 7;
	setp.gt.s32 	%p48, %r62, -1;
	setp.lt.s32 	%p49, %r62, %r35;
	and.pred  	%p50, %p48, %p49;
	and.pred  	%p51, %p1, %p50;
	not.pred 	%p52, %p51;
	@%p52 bra 	$L__BB0_26;
	ld.global.u64 	%rd75, [%rd5+56];
	ld.shared.u64 	%rd76, [%r20+56];
	mad.lo.s64 	%rd102, %rd76, %rd75, %rd102;
$L__BB0_26:
	add.s32 	%r83, %r83, 8;
	setp.ne.s32 	%p53, %r83, %r13;
	mov.u32 	%r85, %r13;
	@%p53 bra 	$L__BB0_10;
$L__BB0_27:
	setp.eq.s32 	%p54, %r10, 0;
	@%p54 bra 	$L__BB0_48;
	setp.lt.u32 	%p55, %r11, 3;
	@%p55 bra 	$L__BB0_38;
	add.s32 	%r23, %r9, %r85;
	add.s32 	%r63, %r23, %r16;
	add.s32 	%r64, %r85, %r17;
	setp.gt.s32 	%p56, %r23, -1;
	setp.lt.s32 	%p57, %r23, %r35;
	and.pred  	%p58, %p56, %p57;
	and.pred  	%p60, %p1, %p58;
	mul.wide.s32 	%rd78, %r63, 8;
	add.s64 	%rd24, %rd2, %rd78;
	shl.b32 	%r65, %r64, 3;
	mov.u32 	%r66, filterShared;
	add.s32 	%r24, %r66, %r65;
	not.pred 	%p61, %p60;
	@%p61 bra 	$L__BB0_31;
	ld.global.u64 	%rd79, [%rd24];
	ld.shared.u64 	%rd80, [%r24];
	mad.lo.s64 	%rd102, %rd80, %rd79, %rd102;
$L__BB0_31:
	add.s32 	%r67, %r23, 1;
	setp.gt.s32 	%p62, %r67, -1;
	setp.lt.s32 	%p63, %r67, %r35;
	and.pred  	%p64, %p62, %p63;
	and.pred  	%p65, %p1, %p64;
	not.pred 	%p66, %p65;
	@%p66 bra 	$L__BB0_33;
	ld.global.u64 	%rd81, [%rd24+8];
	ld.shared.u64 	%rd82, [%r24+8];
	mad.lo.s64 	%rd102, %rd82, %rd81, %rd102;
$L__BB0_33:
	add.s32 	%r68, %r23, 2;
	setp.gt.s32 	%p67, %r68, -1;
	setp.lt.s32 	%p68, %r68, %r35;
	and.pred  	%p69, %p67, %p68;
	and.pred  	%p70, %p1, %p69;
	not.pred 	%p71, %p70;
	@%p71 bra 	$L__BB0_35;
	ld.global.u64 	%rd83, [%rd24+16];
	ld.shared.u64 	%rd84, [%r24+16];
	mad.lo.s64 	%rd102, %rd84, %rd83, %rd102;
$L__BB0_35:
	add.s32 	%r69, %r23, 3;
	setp.gt.s32 	%p72, %r69, -1;
	setp.lt.s32 	%p73, %r69, %r35;
	and.pred  	%p74, %p72, %p73;
	and.pred  	%p75, %p1, %p74;
	not.pred 	%p76, %p75;
	@%p76 bra 	$L__BB0_37;
	ld.global.u64 	%rd85, [%rd24+24];
	ld.shared.u64 	%rd86, [%r24+24];
	mad.lo.s64 	%rd102, %rd86, %rd85, %rd102;
$L__BB0_37:
	add.s32 	%r85, %r85, 4;
$L__BB0_38:
	setp.eq.s32 	%p77, %r12, 0;
	@%p77 bra 	$L__BB0_48;
	setp.eq.s32 	%p78, %r12, 1;
	@%p78 bra 	$L__BB0_45;
	add.s32 	%r27, %r9, %r85;
	add.s32 	%r70, %r27, %r16;
	add.s32 	%r71, %r85, %r17;
	setp.gt.s32 	%p79, %r27, -1;
	setp.lt.s32 	%p80, %r27, %r35;
	and.pred  	%p81, %p79, %p80;
	and.pred  	%p82, %p1, %p81;
	mul.wide.s32 	%rd88, %r70, 8;
	add.s64 	%rd35, %rd2, %rd88;
	shl.b32 	%r72, %r71, 3;
	mov.u32 	%r73, filterShared;
	add.s32 	%r28, %r73, %r72;
	not.pred 	%p83, %p82;
	@%p83 bra 	$L__BB0_42;
	ld.global.u64 	%rd89, [%rd35];
	ld.shared.u64 	%rd90, [%r28];
	mad.lo.s64 	%rd102, %rd90, %rd89, %rd102;
$L__BB0_42:
	add.s32 	%r74, %r27, 1;
	setp.gt.s32 	%p84, %r74, -1;
	setp.lt.s32 	%p85, %r74, %r35;
	and.pred  	%p86, %p84, %p85;
	and.pred  	%p87, %p1, %p86;
	not.pred 	%p88, %p87;
	@%p88 bra 	$L__BB0_44;
	ld.global.u64 	%rd91, [%rd35+8];
	ld.shared.u64 	%rd92, [%r28+8];
	mad.lo.s64 	%rd102, %rd92, %rd91, %rd102;
$L__BB0_44:
	add.s32 	%r85, %r85, 2;
$L__BB0_45:
	setp.eq.s32 	%p89, %r14, 0;
	@%p89 bra 	$L__BB0_48;
	add.s32 	%r75, %r9, %r85;
	add.s32 	%r31, %r75, %r16;
	add.s32 	%r32, %r85, %r17;
	setp.gt.s32 	%p90, %r75, -1;
	setp.lt.s32 	%p91, %r75, %r35;
	and.pred  	%p92, %p90, %p91;
	and.pred  	%p93, %p1, %p92;
	not.pred 	%p94, %p93;
	@%p94 bra 	$L__BB0_48;
	mul.wide.s32 	%rd93, %r31, 8;
	add.s64 	%rd94, %rd2, %rd93;
	ld.global.u64 	%rd95, [%rd94];
	shl.b32 	%r76, %r32, 3;
	mov.u32 	%r77, filterShared;
	add.s32 	%r78, %r77, %r76;
	ld.shared.u64 	%rd96, [%r78];
	mad.lo.s64 	%rd102, %rd96, %rd95, %rd102;
$L__BB0_48:
	add.s32 	%r82, %r82, 1;
	setp.ne.s32 	%p95, %r82, %r36;
	@%p95 bra 	$L__BB0_8;
$L__BB0_49:
	cvta.to.global.u64 	%rd97, %rd45;
	mad.lo.s32 	%r79, %r35, %r1, %r2;
	mul.wide.s32 	%rd98, %r79, 8;
	add.s64 	%rd99, %rd97, %rd98;
	st.global.u64 	[%rd99], %rd102;
	ret;

}


// ===== COMPILED SASS (sm_100) =====

	.target	sm_100

	.elftype	@"ET_EXEC"


//--------------------- .note.nv.tkinfo           --------------------------
	.section	.note.nv.tkinfo,"",@"SHT_NOTE"
	.sectionflags	@"SHF_NOTE_NV_TKINFO"
	.tkinfo
        /*0018*/ 	.word	0x00000002
        /*0030*/ 	.string	""
        /*0030*/ 	.string	"ptxas"
        /*0030*/ 	.string	"Cuda compilation tools, release 13.0, V13.0.88"
        /*0030*/ 	.string	"Build cuda_13.0.r13.0/compiler.36424714_0"
        /*0030*/ 	.string	"-arch sm_100 -m 64 "



//--------------------- .note.nv.cuinfo           --------------------------
	.section	.note.nv.cuinfo,"",@"SHT_NOTE"
	.sectionflags	@"SHF_NOTE_NV_CUINFO"
        /*0018*/ 	.short	0x0002
        /*001a*/ 	.short	0x0064
        /*001c*/ 	.short	0x0082
	.zero		2


//--------------------- .nv.info                  --------------------------
	.section	.nv.info,"",@"SHT_CUDA_INFO"
	.align	4


	//----- nvinfo : EIATTR_REGCOUNT
	.align		4
        /*0000*/ 	.byte	0x04, 0x2f
        /*0002*/ 	.short	(.L_1 - .L_0)
	.align		4
.L_0:
        /*0004*/ 	.word	index@(_Z3funPlS_S_iii)
        /*0008*/ 	.word	0x0000001e


	//----- nvinfo : EIATTR_FRAME_SIZE
	.align		4
.L_1:
        /*000c*/ 	.byte	0x04, 0x11
        /*000e*/ 	.short	(.L_3 - .L_2)
	.align		4
.L_2:
        /*0010*/ 	.word	index@(_Z3funPlS_S_iii)
        /*0014*/ 	.word	0x00000000


	//----- nvinfo : EIATTR_MIN_STACK_SIZE
	.align		4
.L_3:
        /*0018*/ 	.byte	0x04, 0x12
        /*001a*/ 	.short	(.L_5 - .L_4)
	.align		4
.L_4:
        /*001c*/ 	.word	index@(_Z3funPlS_S_iii)
        /*0020*/ 	.word	0x00000000
.L_5:


//--------------------- .nv.compat                --------------------------
	.section	.nv.compat,"",@"SHT_CUDA_COMPAT_INFO"
	.align	4
        /*0000*/ 	.byte	0x02, 0x09, 0x00, 0x00, 0x02, 0x02, 0x01, 0x00, 0x02, 0x05, 0x05, 0x00, 0x03, 0x07, 0x01, 0x01
        /*0010*/ 	.byte	0x02, 0x03, 0x00, 0x00, 0x02, 0x06, 0x01, 0x00, 0x04, 0x0b, 0x08, 0x00, 0x09, 0x00, 0x00, 0x00
        /*0020*/ 	.byte	0x00, 0x00, 0x00, 0x00


//--------------------- .nv.info._Z3funPlS_S_iii  --------------------------
	.section	.nv.info._Z3funPlS_S_iii,"",@"SHT_CUDA_INFO"
	.sectionflags	@""
	.align	4


	//----- nvinfo : EIATTR_CUDA_API_VERSION
	.align		4
        /*0000*/ 	.byte	0x04, 0x37
        /*0002*/ 	.short	(.L_7 - .L_6)
.L_6:
        /*0004*/ 	.word	0x00000082


	//----- nvinfo : EIATTR_KPARAM_INFO
	.align		4
.L_7:
        /*0008*/ 	.byte	0x04, 0x17
        /*000a*/ 	.short	(.L_9 - .L_8)
.L_8:
        /*000c*/ 	.word	0x00000000
        /*0010*/ 	.short	0x0005
        /*0012*/ 	.short	0x0020
        /*0014*/ 	.byte	0x00, 0xf0, 0x11, 0x00


	//----- nvinfo : EIATTR_KPARAM_INFO
	.align		4
.L_9:
        /*0018*/ 	.byte	0x04, 0x17
        /*001a*/ 	.short	(.L_11 - .L_10)
.L_10:
        /*001c*/ 	.word	0x00000000
        /*0020*/ 	.short	0x0004
        /*0022*/ 	.short	0x001c
        /*0024*/ 	.byte	0x00, 0xf0, 0x11, 0x00


	//----- nvinfo : EIATTR_KPARAM_INFO
	.align		4
.L_11:
        /*0028*/ 	.byte	0x04, 0x17
        /*002a*/ 	.short	(.L_13 - .L_12)
.L_12:
        /*002c*/ 	.word	0x00000000
        /*0030*/ 	.short	0x0003
        /*0032*/ 	.short	0x0018
        /*0034*/ 	.byte	0x00, 0xf0, 0x11, 0x00


	//----- nvinfo : EIATTR_KPARAM_INFO
	.align		4
.L_13:
        /*0038*/ 	.byte	0x04, 0x17
        /*003a*/ 	.short	(.L_15 - .L_14)
.L_14:
        /*003c*/ 	.word	0x00000000
        /*0040*/ 	.short	0x0002
        /*0042*/ 	.short	0x0010
        /*0044*/ 	.byte	0x00, 0xf5, 0x21, 0x00


	//----- nvinfo : EIATTR_KPARAM_INFO
	.align		4
.L_15:
        /*0048*/ 	.byte	0x04, 0x17
        /*004a*/ 	.short	(.L_17 - .L_16)
.L_16:
        /*004c*/ 	.word	0x00000000
        /*0050*/ 	.short	0x0001
        /*0052*/ 	.short	0x0008
        /*0054*/ 	.byte	0x00, 0xf5, 0x21, 0x00


	//----- nvinfo : EIATTR_KPARAM_INFO
	.align		4
.L_17:
        /*0058*/ 	.byte	0x04, 0x17
        /*005a*/ 	.short	(.L_19 - .L_18)
.L_18:
        /*005c*/ 	.word	0x00000000
        /*0060*/ 	.short	0x0000
        /*0062*/ 	.short	0x0000
        /*0064*/ 	.byte	0x00, 0xf5, 0x21, 0x00


	//----- nvinfo : EIATTR_SPARSE_MMA_MASK
	.align		4
.L_19:
        /*0068*/ 	.byte	0x03, 0x50
        /*006a*/ 	.short	0x0000


	//----- nvinfo : EIATTR_MAXREG_COUNT
	.align		4
        /*006c*/ 	.byte	0x03, 0x1b
        /*006e*/ 	.short	0x00ff


	//----- nvinfo : EIATTR_NUM_BARRIERS
	.align		4
        /*0070*/ 	.byte	0x02, 0x4c
        /*0072*/ 	.byte	0x01
	.zero		1


	//----- nvinfo : EIATTR_MERCURY_ISA_VERSION
	.align		4
        /*0074*/ 	.byte	0x03, 0x5f
        /*0076*/ 	.short	0x0101


	//----- nvinfo : EIATTR_VRC_CTA_INIT_COUNT
	.align		4
        /*0078*/ 	.byte	0x02, 0x4a
	.zero		1
	.zero		1


	//----- nvinfo : EIATTR_EXIT_INSTR_OFFSETS
	.align		4
        /*007c*/ 	.byte	0x04, 0x1c
        /*007e*/ 	.short	(.L_21 - .L_20)


	//   ....[0]....
.L_20:
        /*0080*/ 	.word	0x00001750


	//----- nvinfo : EIATTR_CRS_STACK_SIZE
	.align		4
.L_21:
        /*0084*/ 	.byte	0x04, 0x1e
        /*0086*/ 	.short	(.L_23 - .L_22)
.L_22:
        /*0088*/ 	.word	0x00000000


	//----- nvinfo : EIATTR_CBANK_PARAM_SIZE
	.align		4
.L_23:
        /*008c*/ 	.byte	0x03, 0x19
        /*008e*/ 	.short	0x0024


	//----- nvinfo : EIATTR_PARAM_CBANK
	.align		4
        /*0090*/ 	.byte	0x04, 0x0a
        /*0092*/ 	.short	(.L_25 - .L_24)
	.align		4
.L_24:
        /*0094*/ 	.word	index@(.nv.constant0._Z3funPlS_S_iii)
        /*0098*/ 	.short	0x0380
        /*009a*/ 	.short	0x0024


	//----- nvinfo : EIATTR_SW_WAR
	.align		4
.L_25:
        /*009c*/ 	.byte	0x04, 0x36
        /*009e*/ 	.short	(.L_27 - .L_26)
.L_26:
        /*00a0*/ 	.word	0x00000008
.L_27:


//--------------------- .nv.callgraph             --------------------------
	.section	.nv.callgraph,"",@"SHT_CUDA_CALLGRAPH"
	.align	4
	.sectionentsize	8
	.align		4
        /*0000*/ 	.word	0x00000000
	.align		4
        /*0004*/ 	.word	0xffffffff
	.align		4
        /*0008*/ 	.word	0x00000000
	.align		4
        /*000c*/ 	.word	0xfffffffe
	.align		4
        /*0010*/ 	.word	0x00000000
	.align		4
        /*0014*/ 	.word	0xfffffffd
	.align		4
        /*0018*/ 	.word	0x00000000
	.align		4
        /*001c*/ 	.word	0xfffffffc


//--------------------- .text._Z3funPlS_S_iii     --------------------------
	.section	.text._Z3funPlS_S_iii,"ax",@progbits
	.align	128
        .global         _Z3funPlS_S_iii
        .type           _Z3funPlS_S_iii,@function
        .size           _Z3funPlS_S_iii,(.L_x_17 - _Z3funPlS_S_iii)
        .other          _Z3funPlS_S_iii,@"STO_CUDA_ENTRY STV_DEFAULT"
_Z3funPlS_S_iii:
.text._Z3funPlS_S_iii:
[----:B------:R-:W-:Y:S01]  /*0000*/  LDC R1, c[0x0][0x37c] ;  /* 0x0000df00ff017b82 */ /* 0x000fe20000000800 */
[----:B------:R-:W0:Y:S01]  /*0010*/  S2R R0, SR_TID.X ;  /* 0x0000000000007919 */ /* 0x000e220000002100 */
[----:B------:R-:W1:Y:S06]  /*0020*/  LDCU UR18, c[0x0][0x3a0] ;  /* 0x00007400ff1277ac */ /* 0x000e6c0008000800 */
[----:B------:R-:W2:Y:S01]  /*0030*/  S2UR UR17, SR_CTAID.X ;  /* 0x00000000001179c3 */ /* 0x000ea20000002500 */
[----:B------:R-:W-:Y:S01]  /*0040*/  BSSY.RECONVERGENT B0, `(.L_x_0) ;  /* 0x0000072000007945 */ /* 0x000fe20003800200 */
[----:B------:R-:W3:Y:S01]  /*0050*/  LDCU.64 UR12, c[0x0][0x358] ;  /* 0x00006b00ff0c77ac */ /* 0x000ee20008000a00 */
[----:B-1----:R-:W-:-:S04]  /*0060*/  ISETP.NE.AND P0, PT, RZ, UR18, PT ;  /* 0x00000012ff007c0c */ /* 0x002fc8000bf05270 */
[----:B0-----:R-:W-:-:S13]  /*0070*/  ISETP.NE.OR P0, PT, R0, RZ, !P0 ;  /* 0x000000ff0000720c */ /* 0x001fda0004705670 */
[----:B--23--:R-:W-:Y:S05]  /*0080*/  @P0 BRA `(.L_x_1) ;  /* 0x0000000400b40947 */ /* 0x00cfea0003800000 */
[----:B------:R-:W-:Y:S01]  /*0090*/  UIMAD UR5, UR18, UR18, URZ ;  /* 0x00000012120572a4 */ /* 0x000fe2000f8e02ff */
[----:B------:R-:W-:-:S03]  /*00a0*/  IMAD.MOV.U32 R3, RZ, RZ, RZ ;  /* 0x000000ffff037224 */ /* 0x000fc600078e00ff */
[----:B------:R-:W-:-:S04]  /*00b0*/  UISETP.LT.U32.AND UP0, UPT, UR5, 0x1, UPT ;  /* 0x000000010500788c */ /* 0x000fc8000bf01070 */
[----:B------:R-:W-:Y:S02]  /*00c0*/  USEL UR4, UR5, 0x1, !UP0 ;  /* 0x0000000105047887 */ /* 0x000fe4000c000000 */
[----:B------:R-:W-:-:S09]  /*00d0*/  UISETP.GE.U32.AND UP0, UPT, UR5, 0x4, UPT ;  /* 0x000000040500788c */ /* 0x000fd2000bf06070 */
[----:B------:R-:W-:Y:S05]  /*00e0*/  BRA.U !UP0, `(.L_x_2) ;  /* 0x0000000508707547 */ /* 0x000fea000b800000 */
[----:B------:R-:W-:Y:S01]  /*00f0*/  ULOP3.LUT UR5, UR4, 0xfffffffc, URZ, 0xc0, !UPT ;  /* 0xfffffffc04057892 */ /* 0x000fe2000f8ec0ff */
[----:B------:R-:W-:-:S03]  /*0100*/  IMAD.MOV.U32 R2, RZ, RZ, RZ ;  /* 0x000000ffff027224 */ /* 0x000fc600078e00ff */
[----:B------:R-:W-:Y:S02]  /*0110*/  UISETP.GT.AND UP0, UPT, UR5, URZ, UPT ;  /* 0x000000ff0500728c */ /* 0x000fe4000bf04270 */
[----:B------:R-:W-:-:S07]  /*0120*/  MOV R3, UR5 ;  /* 0x0000000500037c02 */ /* 0x000fce0008000f00 */
[----:B------:R-:W-:Y:S05]  /*0130*/  BRA.U !UP0, `(.L_x_3) ;  /* 0x0000000508207547 */ /* 0x000fea000b800000 */
[----:B------:R-:W-:Y:S01]  /*0140*/  IMAD.IADD R4, R3, 0x1, -R2 ;  /* 0x0000000103047824 */ /* 0x000fe200078e0a02 */
[----:B------:R-:W-:-:S04]  /*0150*/  PLOP3.LUT P0, PT, PT, PT, PT, 0x80, 0x8 ;  /* 0x000000000008781c */ /* 0x000fc80003f0f070 */
[----:B------:R-:W-:-:S13]  /*0160*/  ISETP.GT.AND P1, PT, R4, 0xc, PT ;  /* 0x0000000c0400780c */ /* 0x000fda0003f24270 */
[----:B------:R-:W-:Y:S05]  /*0170*/  @!P1 BRA `(.L_x_4) ;  /* 0x0000000000a49947 */ /* 0x000fea0003800000 */
[----:B------:R-:W0:Y:S01]  /*0180*/  S2R R5, SR_CgaCtaId ;  /* 0x0000000000057919 */ /* 0x000e220000008800 */
[----:B------:R-:W-:Y:S02]  /*0190*/  MOV R26, 0x400 ;  /* 0x00000400001a7802 */ /* 0x000fe40000000f00 */
[----:B------:R-:W-:Y:S02]  /*01a0*/  PLOP3.LUT P0, PT, PT, PT, PT, 0x8, 0x80 ;  /* 0x000000000080781c */ /* 0x000fe40003f0e170 */
[----:B------:R-:W-:Y:S02]  /*01b0*/  IADD3 R24, PT, PT, R3, -0xc, RZ ;  /* 0xfffffff403187810 */ /* 0x000fe40007ffe0ff */
[----:B0-----:R-:W-:-:S09]  /*01c0*/  LEA R26, R5, R26, 0x18 ;  /* 0x0000001a051a7211 */ /* 0x001fd200078ec0ff */
.L_x_5:
[----:B0-----:R-:W0:Y:S01]  /*01d0*/  LDC.64 R22, c[0x0][0x388] ;  /* 0x0000e200ff167b82 */ /* 0x001e220000000a00 */
[C---:B------:R-:W-:Y:S02]  /*01e0*/  VIADD R19, R2.reuse, 0x4 ;  /* 0x0000000402137836 */ /* 0x040fe40000000000 */
[----:B0-----:R-:W-:-:S04]  /*01f0*/  IMAD.WIDE.U32 R20, R2, 0x8, R22 ;  /* 0x0000000802147825 */ /* 0x001fc800078e0016 */
[----:B------:R-:W-:Y:S01]  /*0200*/  IMAD.WIDE.U32 R18, R19, 0x8, R22 ;  /* 0x0000000813127825 */ /* 0x000fe200078e0016 */
[----:B------:R-:W2:Y:S04]  /*0210*/  LDG.E.64 R4, desc[UR12][R20.64] ;  /* 0x0000000c14047981 */ /* 0x000ea8000c1e1b00 */
[----:B------:R-:W2:Y:S04]  /*0220*/  LDG.E.64 R6, desc[UR12][R20.64+0x8] ;  /* 0x0000080c14067981 */ /* 0x000ea8000c1e1b00 */
[----:B------:R-:W3:Y:S04]  /*0230*/  LDG.E.64 R8, desc[UR12][R20.64+0x10] ;  /* 0x0000100c14087981 */ /* 0x000ee8000c1e1b00 */
[----:B------:R-:W3:Y:S04]  /*0240*/  LDG.E.64 R10, desc[UR12][R20.64+0x18] ;  /* 0x0000180c140a7981 */ /* 0x000ee8000c1e1b00 */
[----:B------:R-:W4:Y:S04]  /*0250*/  LDG.E.64 R12, desc[UR12][R18.64] ;  /* 0x0000000c120c7981 */ /* 0x000f28000c1e1b00 */
[----:B------:R-:W4:Y:S01]  /*0260*/  LDG.E.64 R14, desc[UR12][R18.64+0x8] ;  /* 0x0000080c120e7981 */ /* 0x000f22000c1e1b00 */
[C---:B------:R-:W-:Y:S01]  /*0270*/  IADD3 R17, PT, PT, R2.reuse, 0x8, RZ ;  /* 0x0000000802117810 */ /* 0x040fe20007ffe0ff */
[C---:B------:R-:W-:Y:S01]  /*0280*/  VIADD R27, R2.reuse, 0xc ;  /* 0x0000000c021b7836 */ /* 0x040fe20000000000 */
[----:B------:R-:W-:-:S03]  /*0290*/  LEA R25, R2, R26, 0x3 ;  /* 0x0000001a02197211 */ /* 0x000fc600078e18ff */
[----:B------:R-:W-:-:S04]  /*02a0*/  IMAD.WIDE.U32 R16, R17, 0x8, R22 ;  /* 0x0000000811107825 */ /* 0x000fc800078e0016 */
[----:B------:R-:W-:-:S05]  /*02b0*/  IMAD.WIDE.U32 R22, R27, 0x8, R22 ;  /* 0x000000081b167825 */ /* 0x000fca00078e0016 */
[----:B------:R-:W5:Y:S04]  /*02c0*/  LDG.E.64 R20, desc[UR12][R22.64+0x10] ;  /* 0x0000100c16147981 */ /* 0x000f68000c1e1b00 */
[----:B--2---:R0:W-:Y:S04]  /*02d0*/  STS.128 [R25], R4 ;  /* 0x0000000419007388 */ /* 0x0041e80000000c00 */
[----:B---3--:R1:W-:Y:S04]  /*02e0*/  STS.128 [R25+0x10], R8 ;  /* 0x0000100819007388 */ /* 0x0083e80000000c00 */
[----:B----4-:R2:W-:Y:S04]  /*02f0*/  STS.128 [R25+0x20], R12 ;  /* 0x0000200c19007388 */ /* 0x0105e80000000c00 */
[----:B0-----:R-:W3:Y:S04]  /*0300*/  LDG.E.64 R4, desc[UR12][R18.64+0x10] ;  /* 0x0000100c12047981 */ /* 0x001ee8000c1e1b00 */
[----:B------:R-:W3:Y:S04]  /*0310*/  LDG.E.64 R6, desc[UR12][R18.64+0x18] ;  /* 0x0000180c12067981 */ /* 0x000ee8000c1e1b00 */
[----:B-1----:R-:W4:Y:S04]  /*0320*/  LDG.E.64 R8, desc[UR12][R16.64] ;  /* 0x0000000c10087981 */ /* 0x002f28000c1e1b00 */
[----:B------:R-:W4:Y:S04]  /*0330*/  LDG.E.64 R10, desc[UR12][R16.64+0x8] ;  /* 0x0000080c100a7981 */ /* 0x000f28000c1e1b00 */
[----:B--2---:R-:W2:Y:S04]  /*0340*/  LDG.E.64 R12, desc[UR12][R16.64+0x10] ;  /* 0x0000100c100c7981 */ /* 0x004ea8000c1e1b00 */
[----:B------:R-:W2:Y:S04]  /*0350*/  LDG.E.64 R14, desc[UR12][R16.64+0x18] ;  /* 0x0000180c100e7981 */ /* 0x000ea8000c1e1b00 */
[----:B------:R-:W5:Y:S04]  /*0360*/  LDG.E.64 R18, desc[UR12][R22.64+0x8] ;  /* 0x0000080c16127981 */ /* 0x000f68000c1e1b00 */
[----:B------:R-:W5:Y:S04]  /*0370*/  LDG.E.64 R16, desc[UR12][R22.64] ;  /* 0x0000000c16107981 */ /* 0x000f68000c1e1b00 */
[----:B------:R-:W5:Y:S01]  /*0380*/  LDG.E.64 R22, desc[UR12][R22.64+0x18] ;  /* 0x0000180c16167981 */ /* 0x000f62000c1e1b00 */
[----:B------:R-:W-:-:S05]  /*0390*/  VIADD R2, R2, 0x10 ;  /* 0x0000001002027836 */ /* 0x000fca0000000000 */
[----:B------:R-:W-:Y:S01]  /*03a0*/  ISETP.GE.AND P1, PT, R2, R24, PT ;  /* 0x000000180200720c */ /* 0x000fe20003f26270 */
[----:B---3--:R0:W-:Y:S04]  /*03b0*/  STS.128 [R25+0x30], R4 ;  /* 0x0000300419007388 */ /* 0x0081e80000000c00 */
[----:B----4-:R0:W-:Y:S04]  /*03c0*/  STS.128 [R25+0x40], R8 ;  /* 0x0000400819007388 */ /* 0x0101e80000000c00 */
[----:B--2---:R0:W-:Y:S04]  /*03d0*/  STS.128 [R25+0x50], R12 ;  /* 0x0000500c19007388 */ /* 0x0041e80000000c00 */
[----:B-----5:R0:W-:Y:S04]  /*03e0*/  STS.128 [R25+0x60], R16 ;  /* 0x0000601019007388 */ /* 0x0201e80000000c00 */
[----:B------:R0:W-:Y:S01]  /*03f0*/  STS.128 [R25+0x70], R20 ;  /* 0x0000701419007388 */ /* 0x0001e20000000c00 */
[----:B------:R-:W-:Y:S05]  /*0400*/  @!P1 BRA `(.L_x_5) ;  /* 0xfffffffc00709947 */ /* 0x000fea000383ffff */
.L_x_4:
[----:B0-----:R-:W-:-:S04]  /*0410*/  IADD3 R4, PT, PT, R3, -R2, RZ ;  /* 0x8000000203047210 */ /* 0x001fc80007ffe0ff */
[----:B------:R-:W-:-:S13]  /*0420*/  ISETP.GT.AND P1, PT, R4, 0x4, PT ;  /* 0x000000040400780c */ /* 0x000fda0003f24270 */
[----:B------:R-:W-:Y:S05]  /*0430*/  @!P1 BRA `(.L_x_6) ;  /* 0x0000000000589947 */ /* 0x000fea0003800000 */
[----:B------:R-:W0:Y:S01]  /*0440*/  LDC.64 R22, c[0x0][0x388] ;  /* 0x0000e200ff167b82 */ /* 0x000e220000000a00 */
        /* <DEDUP_REMOVED lines=8> */
[----:B------:R-:W4:Y:S04]  /*04d0*/  LDG.E.64 R14, desc[UR12][R22.64+0x8] ;  /* 0x0000080c160e7981 */ /* 0x000f28000c1e1b00 */
[----:B------:R-:W5:Y:S04]  /*04e0*/  LDG.E.64 R16, desc[UR12][R22.64+0x10] ;  /* 0x0000100c16107981 */ /* 0x000f68000c1e1b00 */
[----:B------:R-:W5:Y:S01]  /*04f0*/  LDG.E.64 R18, desc[UR12][R22.64+0x18] ;  /* 0x0000180c16127981 */ /* 0x000f62000c1e1b00 */
[----:B------:R-:W0:Y:S01]  /*0500*/  S2R R25, SR_CgaCtaId ;  /* 0x0000000000197919 */ /* 0x000e220000008800 */
[----:B------:R-:W-:-:S02]  /*0510*/  MOV R24, 0x400 ;  /* 0x0000040000187802 */ /* 0x000fc40000000f00 */
[----:B------:R-:W-:Y:S02]  /*0520*/  PLOP3.LUT P0, PT, PT, PT, PT, 0x8, 0x80 ;  /* 0x000000000080781c */ /* 0x000fe40003f0e170 */
[----:B0-----:R-:W-:-:S04]  /*0530*/  LEA R25, R25, R24, 0x18 ;  /* 0x0000001819197211 */ /* 0x001fc800078ec0ff */
[C---:B------:R-:W-:Y:S01]  /*0540*/  LEA R25, R2.reuse, R25, 0x3 ;  /* 0x0000001902197211 */ /* 0x040fe200078e18ff */
[----:B------:R-:W-:-:S04]  /*0550*/  VIADD R2, R2, 0x8 ;  /* 0x0000000802027836 */ /* 0x000fc80000000000 */
[----:B--2---:R0:W-:Y:S04]  /*0560*/  STS.128 [R25], R4 ;  /* 0x0000000419007388 */ /* 0x0041e80000000c00 */
[----:B---3--:R0:W-:Y:S04]  /*0570*/  STS.128 [R25+0x10], R8 ;  /* 0x0000100819007388 */ /* 0x0081e80000000c00 */
[----:B----4-:R0:W-:Y:S04]  /*0580*/  STS.128 [R25+0x20], R12 ;  /* 0x0000200c19007388 */ /* 0x0101e80000000c00 */
[----:B-----5:R0:W-:Y:S02]  /*0590*/  STS.128 [R25+0x30], R16 ;  /* 0x0000301019007388 */ /* 0x0201e40000000c00 */
.L_x_6:
[----:B------:R-:W-:-:S13]  /*05a0*/  ISETP.NE.OR P0, PT, R2, R3, P0 ;  /* 0x000000030200720c */ /* 0x000fda0000705670 */
[----:B------:R-:W-:Y:S05]  /*05b0*/  @!P0 BRA `(.L_x_2) ;  /* 0x00000000003c8947 */ /* 0x000fea0003800000 */
.L_x_3:
[----:B0-----:R-:W0:Y:S01]  /*05c0*/  S2R R5, SR_CgaCtaId ;  /* 0x0000000000057919 */ /* 0x001e220000008800 */
[----:B------:R-:W-:-:S04]  /*05d0*/  MOV R4, 0x400 ;  /* 0x0000040000047802 */ /* 0x000fc80000000f00 */
[----:B0-----:R-:W-:-:S07]  /*05e0*/  LEA R15, R5, R4, 0x18 ;  /* 0x00000004050f7211 */ /* 0x001fce00078ec0ff */
.L_x_7:
[----:B-1----:R-:W0:Y:S02]  /*05f0*/  LDC.64 R4, c[0x0][0x388] ;  /* 0x0000e200ff047b82 */ /* 0x002e240000000a00 */
[----:B0-----:R-:W-:-:S05]  /*0600*/  IMAD.WIDE.U32 R12, R2, 0x8, R4 ;  /* 0x00000008020c7825 */ /* 0x001fca00078e0004 */
[----:B------:R-:W2:Y:S04]  /*0610*/  LDG.E.64 R4, desc[UR12][R12.64] ;  /* 0x0000000c0c047981 */ /* 0x000ea8000c1e1b00 */
[----:B------:R-:W2:Y:S04]  /*0620*/  LDG.E.64 R6, desc[UR12][R12.64+0x8] ;  /* 0x0000080c0c067981 */ /* 0x000ea8000c1e1b00 */
[----:B------:R-:W3:Y:S04]  /*0630*/  LDG.E.64 R8, desc[UR12][R12.64+0x10] ;  /* 0x0000100c0c087981 */ /* 0x000ee8000c1e1b00 */
[----:B------:R-:W3:Y:S01]  /*0640*/  LDG.E.64 R10, desc[UR12][R12.64+0x18] ;  /* 0x0000180c0c0a7981 */ /* 0x000ee2000c1e1b00 */
[C---:B------:R-:W-:Y:S01]  /*0650*/  LEA R17, R2.reuse, R15, 0x3 ;  /* 0x0000000f02117211 */ /* 0x040fe200078e18ff */
[----:B------:R-:W-:-:S05]  /*0660*/  VIADD R2, R2, 0x4 ;  /* 0x0000000402027836 */ /* 0x000fca0000000000 */
[----:B------:R-:W-:Y:S01]  /*0670*/  ISETP.NE.AND P0, PT, R2, R3, PT ;  /* 0x000000030200720c */ /* 0x000fe20003f05270 */
[----:B--2---:R1:W-:Y:S04]  /*0680*/  STS.128 [R17], R4 ;  /* 0x0000000411007388 */ /* 0x0043e80000000c00 */
[----:B---3--:R1:W-:Y:S08]  /*0690*/  STS.128 [R17+0x10], R8 ;  /* 0x0000100811007388 */ /* 0x0083f00000000c00 */
[----:B------:R-:W-:Y:S05]  /*06a0*/  @P0 BRA `(.L_x_7) ;  /* 0xfffffffc00d00947 */ /* 0x000fea000383ffff */
.L_x_2:
[----:B------:R-:W-:-:S04]  /*06b0*/  ULOP3.LUT UR4, UR4, 0x1, URZ, 0xc0, !UPT ;  /* 0x0000000104047892 */ /* 0x000fc8000f8ec0ff */
[----:B------:R-:W-:-:S09]  /*06c0*/  UISETP.NE.U32.AND UP0, UPT, UR4, 0x1, UPT ;  /* 0x000000010400788c */ /* 0x000fd2000bf05070 */
[----:B------:R-:W-:Y:S05]  /*06d0*/  BRA.U UP0, `(.L_x_1) ;  /* 0x0000000100207547 */ /* 0x000fea000b800000 */
[----:B01----:R-:W0:Y:S02]  /*06e0*/  LDC.64 R4, c[0x0][0x388] ;  /* 0x0000e200ff047b82 */ /* 0x003e240000000a00 */
[----:B0-----:R-:W-:-:S06]  /*06f0*/  IMAD.WIDE.U32 R4, R3, 0x8, R4 ;  /* 0x0000000803047825 */ /* 0x001fcc00078e0004 */
[----:B------:R-:W2:Y:S01]  /*0700*/  LDG.E.64 R4, desc[UR12][R4.64] ;  /* 0x0000000c04047981 */ /* 0x000ea2000c1e1b00 */
[----:B------:R-:W-:Y:S01]  /*0710*/  MOV R2, 0x400 ;  /* 0x0000040000027802 */ /* 0x000fe20000000f00 */
[----:B------:R-:W0:Y:S03]  /*0720*/  S2R R7, SR_CgaCtaId ;  /* 0x0000000000077919 */ /* 0x000e260000008800 */
[----:B0-----:R-:W-:-:S04]  /*0730*/  LEA R2, R7, R2, 0x18 ;  /* 0x0000000207027211 */ /* 0x001fc800078ec0ff */
[----:B------:R-:W-:-:S05]  /*0740*/  LEA R3, R3, R2, 0x3 ;  /* 0x0000000203037211 */ /* 0x000fca00078e18ff */
[----:B--2---:R2:W-:Y:S02]  /*0750*/  STS.64 [R3], R4 ;  /* 0x0000000403007388 */ /* 0x0045e40000000a00 */
.L_x_1:
[----:B------:R-:W-:Y:S05]  /*0760*/  BSYNC.RECONVERGENT B0 ;  /* 0x0000000000007941 */ /* 0x000fea0003800200 */
.L_x_0:
[----:B------:R-:W-:Y:S01]  /*0770*/  BAR.SYNC.DEFER_BLOCKING 0x0 ;  /* 0x0000000000007b1d */ /* 0x000fe20000010000 */
[----:B------:R-:W-:Y:S01]  /*0780*/  UISETP.GE.AND UP0, UPT, UR18, 0x1, UPT ;  /* 0x000000011200788c */ /* 0x000fe2000bf06270 */
[----:B--2---:R-:W-:-:S08]  /*0790*/  CS2R R2, SRZ ;  /* 0x0000000000027805 */ /* 0x004fd0000001ff00 */
[----:B------:R-:W-:Y:S05]  /*07a0*/  BRA.U !UP0, `(.L_x_8) ;  /* 0x0000000d08d07547 */ /* 0x000fea000b800000 */
[----:B------:R-:W-:Y:S01]  /*07b0*/  ULOP3.LUT UR15, UR18, 0x7, URZ, 0xc0, !UPT ;  /* 0x00000007120f7892 */ /* 0x000fe2000f8ec0ff */
[----:B------:R-:W-:Y:S01]  /*07c0*/  CS2R R2, SRZ ;  /* 0x0000000000027805 */ /* 0x000fe2000001ff00 */
[----:B------:R-:W-:Y:S02]  /*07d0*/  USHF.R.U32.HI UR4, URZ, 0x1, UR18 ;  /* 0x00000001ff047899 */ /* 0x000fe40008011612 */
[----:B------:R-:W-:Y:S02]  /*07e0*/  UIADD3 UR5, UPT, UPT, UR15, -0x1, URZ ;  /* 0xffffffff0f057890 */ /* 0x000fe4000fffe0ff */
[----:B------:R-:W-:Y:S02]  /*07f0*/  UIADD3 UR14, UPT, UPT, -UR4, UR17, URZ ;  /* 0x00000011040e7290 */ /* 0x000fe4000fffe1ff */
[----:B------:R-:W-:Y:S01]  /*0800*/  VIADD R0, R0, -UR4 ;  /* 0x8000000400007c36 */ /* 0x000fe20008000000 */
[----:B------:R-:W-:Y:S02]  /*0810*/  ULOP3.LUT UR16, UR18, 0x3, URZ, 0xc0, !UPT ;  /* 0x0000000312107892 */ /* 0x000fe4000f8ec0ff */
[----:B------:R-:W-:-:S02]  /*0820*/  ULOP3.LUT UR6, UR18, 0x7ffffff8, URZ, 0xc0, !UPT ;  /* 0x7ffffff812067892 */ /* 0x000fc4000f8ec0ff */
[----:B------:R-:W-:Y:S01]  /*0830*/  UISETP.GE.U32.AND UP1, UPT, UR5, 0x3, UPT ;  /* 0x000000030500788c */ /* 0x000fe2000bf26070 */
[----:B------:R-:W-:-:S10]  /*0840*/  UMOV UR4, URZ ;  /* 0x000000ff00047c82 */ /* 0x000fd40008000000 */
.L_x_15:
[----:B------:R-:W2:Y:S01]  /*0850*/  LDCU UR9, c[0x0][0x3a0] ;  /* 0x00007400ff0977ac */ /* 0x000ea20008000800 */
[----:B------:R-:W3:Y:S01]  /*0860*/  LDCU UR5, c[0x0][0x398] ;  /* 0x00007300ff0577ac */ /* 0x000ee20008000800 */
[----:B------:R-:W-:Y:S02]  /*0870*/  UIADD3 UR7, UPT, UPT, UR14, UR4, URZ ;  /* 0x000000040e077290 */ /* 0x000fe4000fffe0ff */
[----:B------:R-:W-:Y:S01]  /*0880*/  UMOV UR8, UR4 ;  /* 0x0000000400087c82 */ /* 0x000fe20008000000 */
[----:B------:R-:W-:Y:S02]  /*0890*/  UIADD3 UR4, UPT, UPT, UR4, 0x1, URZ ;  /* 0x0000000104047890 */ /* 0x000fe4000fffe0ff */
[----:B--2---:R-:W-:Y:S02]  /*08a0*/  UISETP.GE.U32.AND UP3, UPT, UR9, 0x8, UPT ;  /* 0x000000080900788c */ /* 0x004fe4000bf66070 */
[----:B------:R-:W-:Y:S02]  /*08b0*/  UISETP.NE.AND UP2, UPT, UR4, UR9, UPT ;  /* 0x000000090400728c */ /* 0x000fe4000bf45270 */
[----:B---3--:R-:W-:-:S03]  /*08c0*/  UISETP.GE.AND UP0, UPT, UR7, UR5, UPT ;  /* 0x000000050700728c */ /* 0x008fc6000bf06270 */
[----:B------:R-:W-:Y:S01]  /*08d0*/  UMOV UR5, URZ ;  /* 0x000000ff00057c82 */ /* 0x000fe20008000000 */
[----:B------:R-:W-:Y:S01]  /*08e0*/  UISETP.GT.AND UP0, UPT, UR7, -0x1, !UP0 ;  /* 0xffffffff0700788c */ /* 0x000fe2000c704270 */
[----:B------:R-:W-:Y:S10]  /*08f0*/  BRA.U !UP3, `(.L_x_9) ;  /* 0x000000050ba07547 */ /* 0x000ff4000b800000 */
[----:B------:R-:W2:Y:S01]  /*0900*/  S2UR UR7, SR_CgaCtaId ;  /* 0x00000000000779c3 */ /* 0x000ea20000008800 */
[----:B------:R-:W-:Y:S01]  /*0910*/  UMOV UR5, 0x400 ;  /* 0x0000040000057882 */ /* 0x000fe20000000000 */
[----:B------:R-:W3:Y:S06]  /*0920*/  LDCU UR9, c[0x0][0x3a0] ;  /* 0x00007400ff0977ac */ /* 0x000eec0008000800 */
[----:B01----:R-:W0:Y:S08]  /*0930*/  LDC R4, c[0x0][0x39c] ;  /* 0x0000e700ff047b82 */ /* 0x003e300000000800 */
[----:B------:R-:W1:Y:S01]  /*0940*/  LDC.64 R6, c[0x0][0x380] ;  /* 0x0000e000ff067b82 */ /* 0x000e620000000a00 */
[----:B--2---:R-:W-:-:S03]  /*0950*/  ULEA UR10, UR7, UR5, 0x18 ;  /* 0x00000005070a7291 */ /* 0x004fc6000f8ec0ff */
[----:B---3--:R-:W-:-:S09]  /*0960*/  UMOV UR5, URZ ;  /* 0x000000ff00057c82 */ /* 0x008fd20008000000 */
.L_x_10:
[----:B------:R-:W-:Y:S01]  /*0970*/  IADD3 R5, PT, PT, R0, UR5, RZ ;  /* 0x0000000500057c10 */ /* 0x000fe2000fffe0ff */
[----:B------:R-:W-:-:S03]  /*0980*/  UIADD3 UR7, UPT, UPT, UR14, UR8, URZ ;  /* 0x000000080e077290 */ /* 0x000fc6000fffe0ff */
[----:B0-----:R-:W-:-:S03]  /*0990*/  ISETP.GE.AND P0, PT, R5, R4, PT ;  /* 0x000000040500720c */ /* 0x001fc60003f06270 */
[----:B------:R-:W-:Y:S01]  /*09a0*/  IMAD R27, R4, UR7, R5 ;  /* 0x00000007041b7c24 */ /* 0x000fe2000f8e0205 */
[----:B------:R-:W-:-:S03]  /*09b0*/  ISETP.GT.AND P0, PT, R5, -0x1, !P0 ;  /* 0xffffffff0500780c */ /* 0x000fc60004704270 */
[----:B-1----:R-:W-:Y:S01]  /*09c0*/  IMAD.WIDE R26, R27, 0x8, R6 ;  /* 0x000000081b1a7825 */ /* 0x002fe200078e0206 */
[----:B------:R-:W-:-:S13]  /*09d0*/  PLOP3.LUT P0, PT, P0, PT, UP0, 0x80, 0x8 ;  /* 0x000000000008781c */ /* 0x000fda000070f008 */
[----:B------:R-:W2:Y:S01]  /*09e0*/  @P0 LDG.E.64 R12, desc[UR12][R26.64] ;  /* 0x0000000c1a0c0981 */ /* 0x000ea2000c1e1b00 */
[----:B------:R-:W-:-:S05]  /*09f0*/  VIADD R9, R5, 0x1 ;  /* 0x0000000105097836 */ /* 0x000fca0000000000 */
[----:B------:R-:W-:-:S04]  /*0a00*/  ISETP.GE.AND P1, PT, R9, R4, PT ;  /* 0x000000040900720c */ /* 0x000fc80003f26270 */
[----:B------:R-:W-:-:S04]  /*0a10*/  ISETP.GT.AND P1, PT, R9, -0x1, !P1 ;  /* 0xffffffff0900780c */ /* 0x000fc80004f24270 */
[----:B------:R-:W-:Y:S02]  /*0a20*/  PLOP3.LUT P1, PT, P1, PT, UP0, 0x80, 0x8 ;  /* 0x000000000008781c */ /* 0x000fe40000f2f008 */
[----:B------:R-:W-:-:S11]  /*0a30*/  IADD3 R9, PT, PT, R5, 0x2, RZ ;  /* 0x0000000205097810 */ /* 0x000fd60007ffe0ff */
[----:B------:R-:W3:Y:S01]  /*0a40*/  @P1 LDG.E.64 R20, desc[UR12][R26.64+0x8] ;  /* 0x0000080c1a141981 */ /* 0x000ee2000c1e1b00 */
[----:B------:R-:W-:Y:S01]  /*0a50*/  ISETP.GE.AND P2, PT, R9, R4, PT ;  /* 0x000000040900720c */ /* 0x000fe20003f46270 */
[----:B------:R-:W-:-:S03]  /*0a60*/  UIMAD UR7, UR8, UR9, UR5 ;  /* 0x00000009080772a4 */ /* 0x000fc6000f8e0205 */
[----:B------:R-:W-:Y:S01]  /*0a70*/  ISETP.GT.AND P2, PT, R9, -0x1, !P2 ;  /* 0xffffffff0900780c */ /* 0x000fe20005744270 */
[----:B------:R-:W-:Y:S01]  /*0a80*/  VIADD R9, R5, 0x3 ;  /* 0x0000000305097836 */ /* 0x000fe20000000000 */
[----:B------:R-:W-:Y:S02]  /*0a90*/  ULEA UR7, UR7, UR10, 0x3 ;  /* 0x0000000a07077291 */ /* 0x000fe4000f8e18ff */
[----:B------:R-:W-:Y:S02]  /*0aa0*/  PLOP3.LUT P2, PT, P2, PT, UP0, 0x80, 0x8 ;  /* 0x000000000008781c */ /* 0x000fe4000174f008 */
[----:B------:R-:W-:-:S04]  /*0ab0*/  ISETP.GE.AND P3, PT, R9, R4, PT ;  /* 0x000000040900720c */ /* 0x000fc80003f66270 */
[----:B------:R-:W-:Y:S01]  /*0ac0*/  ISETP.GT.AND P3, PT, R9, -0x1, !P3 ;  /* 0xffffffff0900780c */ /* 0x000fe20005f64270 */
[----:B------:R-:W2:Y:S03]  /*0ad0*/  @P0 LDS.64 R16, [UR7] ;  /* 0x00000007ff100984 */ /* 0x000ea60008000a00 */
[----:B------:R-:W-:-:S03]  /*0ae0*/  PLOP3.LUT P3, PT, P3, PT, UP0, 0x80, 0x8 ;  /* 0x000000000008781c */ /* 0x000fc60001f6f008 */
[----:B------:R-:W4:Y:S01]  /*0af0*/  @P2 LDG.E.64 R14, desc[UR12][R26.64+0x10] ;  /* 0x0000100c1a0e2981 */ /* 0x000f22000c1e1b00 */
[C---:B------:R-:W-:Y:S02]  /*0b00*/  IADD3 R9, PT, PT, R5.reuse, 0x4, RZ ;  /* 0x0000000405097810 */ /* 0x040fe40007ffe0ff */
[----:B------:R-:W-:Y:S01]  /*0b10*/  IADD3 R19, PT, PT, R5, 0x6, RZ ;  /* 0x0000000605137810 */ /* 0x000fe20007ffe0ff */
[----:B------:R-:W-:Y:S01]  /*0b20*/  @P2 LDS.64 R24, [UR7+0x10] ;  /* 0x00001007ff182984 */ /* 0x000fe20008000a00 */
[----:B------:R-:W-:-:S05]  /*0b30*/  ISETP.GE.AND P4, PT, R9, R4, PT ;  /* 0x000000040900720c */ /* 0x000fca0003f86270 */
[----:B------:R-:W5:Y:S01]  /*0b40*/  @P3 LDG.E.64 R22, desc[UR12][R26.64+0x18] ;  /* 0x0000180c1a163981 */ /* 0x000f62000c1e1b00 */
[----:B------:R-:W-:Y:S01]  /*0b50*/  ISETP.GT.AND P4, PT, R9, -0x1, !P4 ;  /* 0xffffffff0900780c */ /* 0x000fe20006784270 */
[----:B------:R-:W-:-:S03]  /*0b60*/  VIADD R9, R5, 0x5 ;  /* 0x0000000505097836 */ /* 0x000fc60000000000 */
[----:B------:R-:W-:Y:S02]  /*0b70*/  PLOP3.LUT P4, PT, P4, PT, UP0, 0x80, 0x8 ;  /* 0x000000000008781c */ /* 0x000fe4000278f008 */
[----:B------:R-:W-:-:S04]  /*0b80*/  ISETP.GE.AND P5, PT, R9, R4, PT ;  /* 0x000000040900720c */ /* 0x000fc80003fa6270 */
[----:B------:R-:W-:-:S04]  /*0b90*/  ISETP.GT.AND P5, PT, R9, -0x1, !P5 ;  /* 0xffffffff0900780c */ /* 0x000fc80006fa4270 */
[----:B------:R-:W-:Y:S02]  /*0ba0*/  PLOP3.LUT P5, PT, P5, PT, UP0, 0x80, 0x8 ;  /* 0x000000000008781c */ /* 0x000fe40002faf008 */
[----:B------:R-:W-:Y:S01]  /*0bb0*/  ISETP.GE.AND P6, PT, R19, R4, PT ;  /* 0x000000041300720c */ /* 0x000fe20003fc6270 */
[----:B------:R-:W5:Y:S01]  /*0bc0*/  @P4 LDG.E.64 R10, desc[UR12][R26.64+0x20] ;  /* 0x0000200c1a0a4981 */ /* 0x000f62000c1e1b00 */
[----:B------:R-:W-:Y:S02]  /*0bd0*/  IADD3 R5, PT, PT, R5, 0x7, RZ ;  /* 0x0000000705057810 */ /* 0x000fe40007ffe0ff */
[----:B------:R-:W-:Y:S02]  /*0be0*/  ISETP.GT.AND P6, PT, R19, -0x1, !P6 ;  /* 0xffffffff1300780c */ /* 0x000fe400077c4270 */
[----:B------:R-:W3:Y:S02]  /*0bf0*/  @P1 LDS.64 R18, [UR7+0x8] ;  /* 0x00000807ff121984 */ /* 0x000ee40008000a00 */
[----:B------:R-:W-:Y:S01]  /*0c00*/  PLOP3.LUT P6, PT, P6, PT, UP0, 0x80, 0x8 ;  /* 0x000000000008781c */ /* 0x000fe200037cf008 */
[----:B--2---:R-:W-:-:S02]  /*0c10*/  @P0 IMAD R17, R17, R12, RZ ;  /* 0x0000000c11110224 */ /* 0x004fc400078e02ff */
[----:B------:R-:W-:-:S04]  /*0c20*/  @P0 IMAD.WIDE.U32 R8, R12, R16, R2 ;  /* 0x000000100c080225 */ /* 0x000fc800078e0002 */
[----:B------:R-:W-:Y:S02]  /*0c30*/  @P0 IMAD R17, R13, R16, R17 ;  /* 0x000000100d110224 */ /* 0x000fe400078e0211 */
[----:B------:R-:W-:-:S04]  /*0c40*/  @P0 IMAD.MOV.U32 R2, RZ, RZ, R8 ;  /* 0x000000ffff020224 */ /* 0x000fc800078e0008 */
[----:B------:R-:W2:Y:S01]  /*0c50*/  @P6 LDG.E.64 R12, desc[UR12][R26.64+0x30] ;  /* 0x0000300c1a0c6981 */ /* 0x000ea2000c1e1b00 */
[----:B------:R-:W-:Y:S01]  /*0c60*/  @P0 IMAD.IADD R3, R9, 0x1, R17 ;  /* 0x0000000109030824 */ /* 0x000fe200078e0211 */
[C---:B------:R-:W-:Y:S02]  /*0c70*/  ISETP.GE.AND P0, PT, R5.reuse, R4, PT ;  /* 0x000000040500720c */ /* 0x040fe40003f06270 */
[----:B------:R-:W2:Y:S02]  /*0c80*/  @P5 LDG.E.64 R16, desc[UR12][R26.64+0x28] ;  /* 0x0000280c1a105981 */ /* 0x000ea4000c1e1b00 */
[----:B------:R-:W-:-:S04]  /*0c90*/  ISETP.GT.AND P0, PT, R5, -0x1, !P0 ;  /* 0xffffffff0500780c */ /* 0x000fc80004704270 */
[----:B------:R-:W-:-:S13]  /*0ca0*/  PLOP3.LUT P0, PT, P0, PT, UP0, 0x80, 0x8 ;  /* 0x000000000008781c */ /* 0x000fda000070f008 */
[----:B------:R-:W2:Y:S01]  /*0cb0*/  @P0 LDG.E.64 R8, desc[UR12][R26.64+0x38] ;  /* 0x0000380c1a080981 */ /* 0x000ea2000c1e1b00 */
[----:B---3--:R-:W-:-:S04]  /*0cc0*/  @P1 IMAD R5, R19, R20, RZ ;  /* 0x0000001413051224 */ /* 0x008fc800078e02ff */
[-C--:B------:R-:W-:Y:S02]  /*0cd0*/  @P1 IMAD R5, R21, R18.reuse, R5 ;  /* 0x0000001215051224 */ /* 0x080fe400078e0205 */
[----:B------:R-:W-:Y:S02]  /*0ce0*/  @P1 IMAD.WIDE.U32 R18, R20, R18, R2 ;  /* 0x0000001214121225 */ /* 0x000fe400078e0002 */
[----:B------:R-:W5:Y:S02]  /*0cf0*/  @P3 LDS.64 R20, [UR7+0x18] ;  /* 0x00001807ff143984 */ /* 0x000f640008000a00 */
[----:B------:R-:W-:Y:S01]  /*0d00*/  @P1 IMAD.MOV.U32 R2, RZ, RZ, R18 ;  /* 0x000000ffff021224 */ /* 0x000fe200078e0012 */
[----:B------:R-:W-:Y:S02]  /*0d10*/  @P1 IADD3 R3, PT, PT, R19, R5, RZ ;  /* 0x0000000513031210 */ /* 0x000fe40007ffe0ff */
[----:B------:R-:W0:Y:S01]  /*0d20*/  @P4 LDS.64 R18, [UR7+0x20] ;  /* 0x00002007ff124984 */ /* 0x000e220008000a00 */
[----:B----4-:R-:W-:-:S04]  /*0d30*/  @P2 IMAD R5, R25, R14, RZ ;  /* 0x0000000e19052224 */ /* 0x010fc800078e02ff */
[-C--:B------:R-:W-:Y:S02]  /*0d40*/  @P2 IMAD R5, R15, R24.reuse, R5 ;  /* 0x000000180f052224 */ /* 0x080fe400078e0205 */
[----:B------:R-:W-:Y:S02]  /*0d50*/  @P2 IMAD.WIDE.U32 R24, R14, R24, R2 ;  /* 0x000000180e182225 */ /* 0x000fe400078e0002 */
[----:B------:R-:W2:Y:S03]  /*0d60*/  @P5 LDS.64 R14, [UR7+0x28] ;  /* 0x00002807ff0e5984 */ /* 0x000ea60008000a00 */
[----:B------:R-:W-:Y:S01]  /*0d70*/  @P2 IADD3 R3, PT, PT, R25, R5, RZ ;  /* 0x0000000519032210 */ /* 0x000fe20007ffe0ff */
[----:B------:R-:W-:Y:S02]  /*0d80*/  @P2 IMAD.MOV.U32 R2, RZ, RZ, R24 ;  /* 0x000000ffff022224 */ /* 0x000fe400078e0018 */
[----:B------:R-:W-:Y:S01]  /*0d90*/  @P0 LDS.64 R24, [UR7+0x38] ;  /* 0x00003807ff180984 */ /* 0x000fe20008000a00 */
[----:B-----5:R-:W-:-:S04]  /*0da0*/  @P3 IMAD R5, R21, R22, RZ ;  /* 0x0000001615053224 */ /* 0x020fc800078e02ff */
[-C--:B------:R-:W-:Y:S02]  /*0db0*/  @P3 IMAD R5, R23, R20.reuse, R5 ;  /* 0x0000001417053224 */ /* 0x080fe400078e0205 */
[----:B------:R-:W-:Y:S02]  /*0dc0*/  @P3 IMAD.WIDE.U32 R20, R22, R20, R2 ;  /* 0x0000001416143225 */ /* 0x000fe400078e0002 */
[----:B------:R-:W1:Y:S03]  /*0dd0*/  @P6 LDS.64 R22, [UR7+0x30] ;  /* 0x00003007ff166984 */ /* 0x000e660008000a00 */
[----:B------:R-:W-:Y:S01]  /*0de0*/  @P3 IADD3 R3, PT, PT, R21, R5, RZ ;  /* 0x0000000515033210 */ /* 0x000fe20007ffe0ff */
[----:B0-----:R-:W-:Y:S02]  /*0df0*/  @P4 IMAD R5, R19, R10, RZ ;  /* 0x0000000a13054224 */ /* 0x001fe400078e02ff */
[----:B------:R-:W-:-:S02]  /*0e00*/  @P3 IMAD.MOV.U32 R2, RZ, RZ, R20 ;  /* 0x000000ffff023224 */ /* 0x000fc400078e0014 */
[-C--:B------:R-:W-:Y:S02]  /*0e10*/  @P4 IMAD R5, R11, R18.reuse, R5 ;  /* 0x000000120b054224 */ /* 0x080fe400078e0205 */
[----:B------:R-:W-:-:S05]  /*0e20*/  @P4 IMAD.WIDE.U32 R10, R10, R18, R2 ;  /* 0x000000120a0a4225 */ /* 0x000fca00078e0002 */
[----:B------:R-:W-:Y:S01]  /*0e30*/  @P4 IADD3 R3, PT, PT, R11, R5, RZ ;  /* 0x000000050b034210 */ /* 0x000fe20007ffe0ff */
[----:B------:R-:W-:Y:S01]  /*0e40*/  @P4 IMAD.MOV.U32 R2, RZ, RZ, R10 ;  /* 0x000000ffff024224 */ /* 0x000fe200078e000a */
[----:B------:R-:W-:-:S04]  /*0e50*/  UIADD3 UR5, UPT, UPT, UR5, 0x8, URZ ;  /* 0x0000000805057890 */ /* 0x000fc8000fffe0ff */
[----:B------:R-:W-:Y:S01]  /*0e60*/  UISETP.NE.AND UP3, UPT, UR5, UR6, UPT ;  /* 0x000000060500728c */ /* 0x000fe2000bf65270 */
[----:B--2---:R-:W-:-:S04]  /*0e70*/  @P5 IMAD R5, R15, R16, RZ ;  /* 0x000000100f055224 */ /* 0x004fc800078e02ff */
[-C--:B------:R-:W-:Y:S02]  /*0e80*/  @P5 IMAD R5, R17, R14.reuse, R5 ;  /* 0x0000000e11055224 */ /* 0x080fe400078e0205 */
[----:B------:R-:W-:-:S05]  /*0e90*/  @P5 IMAD.WIDE.U32 R14, R16, R14, R2 ;  /* 0x0000000e100e5225 */ /* 0x000fca00078e0002 */
[----:B------:R-:W-:Y:S01]  /*0ea0*/  @P5 IADD3 R3, PT, PT, R15, R5, RZ ;  /* 0x000000050f035210 */ /* 0x000fe20007ffe0ff */
[----:B-1----:R-:W-:Y:S02]  /*0eb0*/  @P6 IMAD R5, R23, R12, RZ ;  /* 0x0000000c17056224 */ /* 0x002fe400078e02ff */
[----:B------:R-:W-:Y:S02]  /*0ec0*/  @P5 IMAD.MOV.U32 R2, RZ, RZ, R14 ;  /* 0x000000ffff025224 */ /* 0x000fe400078e000e */
[-C--:B------:R-:W-:Y:S02]  /*0ed0*/  @P6 IMAD R5, R13, R22.reuse, R5 ;  /* 0x000000160d056224 */ /* 0x080fe400078e0205 */
[----:B------:R-:W-:-:S04]  /*0ee0*/  @P6 IMAD.WIDE.U32 R12, R12, R22, R2 ;  /* 0x000000160c0c6225 */ /* 0x000fc800078e0002 */
[----:B------:R-:W-:Y:S01]  /*0ef0*/  @P0 IMAD R11, R25, R8, RZ ;  /* 0x00000008190b0224 */ /* 0x000fe200078e02ff */
[----:B------:R-:W-:Y:S01]  /*0f00*/  @P6 IADD3 R3, PT, PT, R13, R5, RZ ;  /* 0x000000050d036210 */ /* 0x000fe20007ffe0ff */
[----:B------:R-:W-:Y:S02]  /*0f10*/  @P6 IMAD.MOV.U32 R2, RZ, RZ, R12 ;  /* 0x000000ffff026224 */ /* 0x000fe400078e000c */
[-C--:B------:R-:W-:Y:S02]  /*0f20*/  @P0 IMAD R11, R9, R24.reuse, R11 ;  /* 0x00000018090b0224 */ /* 0x080fe400078e020b */
[----:B------:R-:W-:-:S04]  /*0f30*/  @P0 IMAD.WIDE.U32 R8, R8, R24, R2 ;  /* 0x0000001808080225 */ /* 0x000fc800078e0002 */
[----:B------:R-:W-:Y:S01]  /*0f40*/  @P0 IMAD.MOV.U32 R2, RZ, RZ, R8 ;  /* 0x000000ffff020224 */ /* 0x000fe200078e0008 */
[----:B------:R-:W-:Y:S01]  /*0f50*/  @P0 IADD3 R3, PT, PT, R9, R11, RZ ;  /* 0x0000000b09030210 */ /* 0x000fe20007ffe0ff */
[----:B------:R-:W-:Y:S06]  /*0f60*/  BRA.U UP3, `(.L_x_10) ;  /* 0xfffffff903807547 */ /* 0x000fec000b83ffff */
[----:B------:R-:W-:-:S05]  /*0f70*/  UMOV UR5, UR6 ;  /* 0x0000000600057c82 */ /* 0x000fca0008000000 */
.L_x_9:
[----:B------:R-:W-:-:S09]  /*0f80*/  UISETP.NE.AND UP3, UPT, UR15, URZ, UPT ;  /* 0x000000ff0f00728c */ /* 0x000fd2000bf65270 */
[----:B------:R-:W-:Y:S05]  /*0f90*/  BRA.U !UP3, `(.L_x_11) ;  /* 0x000000050bd07547 */ /* 0x000fea000b800000 */
[----:B------:R-:W-:Y:S02]  /*0fa0*/  UISETP.NE.AND UP3, UPT, UR16, URZ, UPT ;  /* 0x000000ff1000728c */ /* 0x000fe4000bf65270 */
[----:B------:R-:W-:Y:S01]  /*0fb0*/  UIADD3 UR19, UPT, UPT, UR14, UR8, URZ ;  /* 0x000000080e137290 */ /* 0x000fe2000fffe0ff */
[----:B------:R-:W-:Y:S11]  /*0fc0*/  BRA.U !UP1, `(.L_x_12) ;  /* 0x0000000109d87547 */ /* 0x000ff6000b800000 */
[----:B01----:R-:W0:Y:S01]  /*0fd0*/  LDC R7, c[0x0][0x39c] ;  /* 0x0000e700ff077b82 */ /* 0x003e220000000800 */
[----:B------:R-:W-:-:S05]  /*0fe0*/  IADD3 R6, PT, PT, R0, UR5, RZ ;  /* 0x0000000500067c10 */ /* 0x000fca000fffe0ff */
[C---:B------:R-:W-:Y:S02]  /*0ff0*/  VIADD R4, R6.reuse, 0x1 ;  /* 0x0000000106047836 */ /* 0x040fe40000000000 */
[----:B------:R-:W1:Y:S01]  /*1000*/  LDC.64 R20, c[0x0][0x380] ;  /* 0x0000e000ff147b82 */ /* 0x000e620000000a00 */
[-C--:B0-----:R-:W-:Y:S01]  /*1010*/  ISETP.GE.AND P0, PT, R6, R7.reuse, PT ;  /* 0x000000070600720c */ /* 0x081fe20003f06270 */
[----:B------:R-:W-:Y:S01]  /*1020*/  IMAD R5, R7, UR19, R6 ;  /* 0x0000001307057c24 */ /* 0x000fe2000f8e0206 */
[----:B------:R-:W-:Y:S02]  /*1030*/  ISETP.GE.AND P1, PT, R4, R7, PT ;  /* 0x000000070400720c */ /* 0x000fe40003f26270 */
[----:B------:R-:W-:Y:S02]  /*1040*/  ISETP.GT.AND P0, PT, R6, -0x1, !P0 ;  /* 0xffffffff0600780c */ /* 0x000fe40004704270 */
[----:B------:R-:W-:Y:S02]  /*1050*/  ISETP.GT.AND P1, PT, R4, -0x1, !P1 ;  /* 0xffffffff0400780c */ /* 0x000fe40004f24270 */
[----:B------:R-:W-:Y:S01]  /*1060*/  PLOP3.LUT P0, PT, P0, PT, UP0, 0x80, 0x8 ;  /* 0x000000000008781c */ /* 0x000fe2000070f008 */
[----:B-1----:R-:W-:Y:S01]  /*1070*/  IMAD.WIDE R20, R5, 0x8, R20 ;  /* 0x0000000805147825 */ /* 0x002fe200078e0214 */
[----:B------:R-:W-:-:S02]  /*1080*/  IADD3 R4, PT, PT, R6, 0x2, RZ ;  /* 0x0000000206047810 */ /* 0x000fc40007ffe0ff */
[----:B------:R-:W-:Y:S02]  /*1090*/  PLOP3.LUT P1, PT, P1, PT, UP0, 0x80, 0x8 ;  /* 0x000000000008781c */ /* 0x000fe40000f2f008 */
[----:B------:R-:W-:-:S04]  /*10a0*/  ISETP.GE.AND P2, PT, R4, R7, PT ;  /* 0x000000070400720c */ /* 0x000fc80003f46270 */
[----:B------:R-:W-:Y:S01]  /*10b0*/  ISETP.GT.AND P2, PT, R4, -0x1, !P2 ;  /* 0xffffffff0400780c */ /* 0x000fe20005744270 */
[----:B------:R-:W-:Y:S02]  /*10c0*/  VIADD R4, R6, 0x3 ;  /* 0x0000000306047836 */ /* 0x000fe40000000000 */
[----:B------:R-:W2:Y:S01]  /*10d0*/  @P0 LDG.E.64 R14, desc[UR12][R20.64] ;  /* 0x0000000c140e0981 */ /* 0x000ea2000c1e1b00 */
[----:B------:R-:W-:Y:S02]  /*10e0*/  PLOP3.LUT P2, PT, P2, PT, UP0, 0x80, 0x8 ;  /* 0x000000000008781c */ /* 0x000fe4000174f008 */
[C---:B------:R-:W-:Y:S01]  /*10f0*/  ISETP.GE.AND P3, PT, R4.reuse, R7, PT ;  /* 0x000000070400720c */ /* 0x040fe20003f66270 */
[----:B------:R-:W3:Y:S03]  /*1100*/  @P1 LDG.E.64 R12, desc[UR12][R20.64+0x8] ;  /* 0x0000080c140c1981 */ /* 0x000ee6000c1e1b00 */
[----:B------:R-:W-:-:S04]  /*1110*/  ISETP.GT.AND P3, PT, R4, -0x1, !P3 ;  /* 0xffffffff0400780c */ /* 0x000fc80005f64270 */
[----:B------:R-:W-:-:S03]  /*1120*/  PLOP3.LUT P3, PT, P3, PT, UP0, 0x80, 0x8 ;  /* 0x000000000008781c */ /* 0x000fc60001f6f008 */
[----:B------:R-:W4:Y:S10]  /*1130*/  @P2 LDG.E.64 R8, desc[UR12][R20.64+0x10] ;  /* 0x0000100c14082981 */ /* 0x000f34000c1e1b00 */
[----:B------:R0:W5:Y:S01]  /*1140*/  @P3 LDG.E.64 R6, desc[UR12][R20.64+0x18] ;  /* 0x0000180c14063981 */ /* 0x000162000c1e1b00 */
[----:B------:R-:W1:Y:S01]  /*1150*/  S2UR UR11, SR_CgaCtaId ;  /* 0x00000000000b79c3 */ /* 0x000e620000008800 */
[----:B------:R-:W-:Y:S01]  /*1160*/  UMOV UR10, 0x400 ;  /* 0x00000400000a7882 */ /* 0x000fe20000000000 */
[----:B------:R-:W-:-:S02]  /*1170*/  UIMAD UR7, UR8, UR9, UR5 ;  /* 0x00000009080772a4 */ /* 0x000fc4000f8e0205 */
[----:B------:R-:W-:Y:S02]  /*1180*/  UIADD3 UR5, UPT, UPT, UR5, 0x4, URZ ;  /* 0x0000000405057890 */ /* 0x000fe4000fffe0ff */
[----:B-1----:R-:W-:-:S04]  /*1190*/  ULEA UR10, UR11, UR10, 0x18 ;  /* 0x0000000a0b0a7291 */ /* 0x002fc8000f8ec0ff */
[----:B------:R-:W-:-:S09]  /*11a0*/  ULEA UR7, UR7, UR10, 0x3 ;  /* 0x0000000a07077291 */ /* 0x000fd2000f8e18ff */
[----:B------:R-:W2:Y:S04]  /*11b0*/  @P0 LDS.64 R18, [UR7] ;  /* 0x00000007ff120984 */ /* 0x000ea80008000a00 */
[----:B------:R-:W3:Y:S04]  /*11c0*/  @P1 LDS.64 R16, [UR7+0x8] ;  /* 0x00000807ff101984 */ /* 0x000ee80008000a00 */
[----:B------:R-:W4:Y:S04]  /*11d0*/  @P2 LDS.64 R10, [UR7+0x10] ;  /* 0x00001007ff0a2984 */ /* 0x000f280008000a00 */
[----:B------:R-:W5:Y:S01]  /*11e0*/  @P3 LDS.64 R4, [UR7+0x18] ;  /* 0x00001807ff043984 */ /* 0x000f620008000a00 */
[----:B--2---:R-:W-:-:S02]  /*11f0*/  @P0 IMAD R19, R19, R14, RZ ;  /* 0x0000000e13130224 */ /* 0x004fc400078e02ff */
[----:B0-----:R-:W-:-:S04]  /*1200*/  @P0 IMAD.WIDE.U32 R20, R14, R18, R2 ;  /* 0x000000120e140225 */ /* 0x001fc800078e0002 */
[----:B------:R-:W-:Y:S01]  /*1210*/  @P0 IMAD R19, R15, R18, R19 ;  /* 0x000000120f130224 */ /* 0x000fe200078e0213 */
[----:B------:R-:W-:Y:S01]  /*1220*/  @P0 MOV R2, R20 ;  /* 0x0000001400020202 */ /* 0x000fe20000000f00 */
[----:B---3--:R-:W-:Y:S02]  /*1230*/  @P1 IMAD R15, R17, R12, RZ ;  /* 0x0000000c110f1224 */ /* 0x008fe400078e02ff */
[----:B------:R-:W-:Y:S02]  /*1240*/  @P0 IMAD.IADD R3, R21, 0x1, R19 ;  /* 0x0000000115030824 */ /* 0x000fe400078e0213 */
[-C--:B------:R-:W-:Y:S02]  /*1250*/  @P1 IMAD R15, R13, R16.reuse, R15 ;  /* 0x000000100d0f1224 */ /* 0x080fe400078e020f */
[----:B------:R-:W-:-:S04]  /*1260*/  @P1 IMAD.WIDE.U32 R12, R12, R16, R2 ;  /* 0x000000100c0c1225 */ /* 0x000fc800078e0002 */
[----:B----4-:R-:W-:Y:S01]  /*1270*/  @P2 IMAD R11, R11, R8, RZ ;  /* 0x000000080b0b2224 */ /* 0x010fe200078e02ff */
[----:B------:R-:W-:Y:S01]  /*1280*/  @P1 IADD3 R3, PT, PT, R13, R15, RZ ;  /* 0x0000000f0d031210 */ /* 0x000fe20007ffe0ff */
[----:B------:R-:W-:Y:S02]  /*1290*/  @P1 IMAD.MOV.U32 R2, RZ, RZ, R12 ;  /* 0x000000ffff021224 */ /* 0x000fe400078e000c */
[-C--:B------:R-:W-:Y:S02]  /*12a0*/  @P2 IMAD R11, R9, R10.reuse, R11 ;  /* 0x0000000a090b2224 */ /* 0x080fe400078e020b */
[----:B------:R-:W-:-:S04]  /*12b0*/  @P2 IMAD.WIDE.U32 R8, R8, R10, R2 ;  /* 0x0000000a08082225 */ /* 0x000fc800078e0002 */
[----:B-----5:R-:W-:Y:S01]  /*12c0*/  @P3 IMAD R5, R5, R6, RZ ;  /* 0x0000000605053224 */ /* 0x020fe200078e02ff */
[----:B------:R-:W-:Y:S01]  /*12d0*/  @P2 IADD3 R3, PT, PT, R9, R11, RZ ;  /* 0x0000000b09032210 */ /* 0x000fe20007ffe0ff */
[----:B------:R-:W-:Y:S02]  /*12e0*/  @P2 IMAD.MOV.U32 R2, RZ, RZ, R8 ;  /* 0x000000ffff022224 */ /* 0x000fe400078e0008 */
[-C--:B------:R-:W-:Y:S02]  /*12f0*/  @P3 IMAD R7, R7, R4.reuse, R5 ;  /* 0x0000000407073224 */ /* 0x080fe400078e0205 */
[----:B------:R-:W-:-:S04]  /*1300*/  @P3 IMAD.WIDE.U32 R4, R6, R4, R2 ;  /* 0x0000000406043225 */ /* 0x000fc800078e0002 */
[----:B------:R-:W-:Y:S01]  /*1310*/  @P3 IMAD.MOV.U32 R2, RZ, RZ, R4 ;  /* 0x000000ffff023224 */ /* 0x000fe200078e0004 */
[----:B------:R-:W-:-:S07]  /*1320*/  @P3 IADD3 R3, PT, PT, R5, R7, RZ ;  /* 0x0000000705033210 */ /* 0x000fce0007ffe0ff */
.L_x_12:
[----:B------:R-:W-:Y:S05]  /*1330*/  BRA.U !UP3, `(.L_x_11) ;  /* 0x000000010be87547 */ /* 0x000fea000b800000 */
[----:B------:R-:W-:Y:S02]  /*1340*/  UISETP.NE.AND UP3, UPT, UR16, 0x1, UPT ;  /* 0x000000011000788c */ /* 0x000fe4000bf65270 */
[----:B------:R-:W-:-:S07]  /*1350*/  ULOP3.LUT UP4, URZ, UR9, 0x1, URZ, 0xc0, !UPT ;  /* 0x0000000109ff7892 */ /* 0x000fce000f88c0ff */
[----:B------:R-:W-:Y:S05]  /*1360*/  BRA.U !UP3, `(.L_x_13) ;  /* 0x000000010b807547 */ /* 0x000fea000b800000 */
[----:B01----:R-:W0:Y:S01]  /*1370*/  LDC R6, c[0x0][0x39c] ;  /* 0x0000e700ff067b82 */ /* 0x003e220000000800 */
[----:B------:R-:W-:-:S05]  /*1380*/  IADD3 R5, PT, PT, R0, UR5, RZ ;  /* 0x0000000500057c10 */ /* 0x000fca000fffe0ff */
[C---:B------:R-:W-:Y:S02]  /*1390*/  VIADD R4, R5.reuse, 0x1 ;  /* 0x0000000105047836 */ /* 0x040fe40000000000 */
[----:B------:R-:W1:Y:S01]  /*13a0*/  LDC.64 R14, c[0x0][0x380] ;  /* 0x0000e000ff0e7b82 */ /* 0x000e620000000a00 */
[CC--:B0-----:R-:W-:Y:S02]  /*13b0*/  ISETP.GE.AND P0, PT, R5.reuse, R6.reuse, PT ;  /* 0x000000060500720c */ /* 0x0c1fe40003f06270 */
[----:B------:R-:W-:Y:S02]  /*13c0*/  ISETP.GE.AND P1, PT, R4, R6, PT ;  /* 0x000000060400720c */ /* 0x000fe40003f26270 */
[----:B------:R-:W-:Y:S01]  /*13d0*/  ISETP.GT.AND P0, PT, R5, -0x1, !P0 ;  /* 0xffffffff0500780c */ /* 0x000fe20004704270 */
[----:B------:R-:W-:Y:S01]  /*13e0*/  IMAD R5, R6, UR19, R5 ;  /* 0x0000001306057c24 */ /* 0x000fe2000f8e0205 */
[----:B------:R-:W-:Y:S02]  /*13f0*/  ISETP.GT.AND P1, PT, R4, -0x1, !P1 ;  /* 0xffffffff0400780c */ /* 0x000fe40004f24270 */
[----:B------:R-:W-:Y:S01]  /*1400*/  PLOP3.LUT P0, PT, P0, PT, UP0, 0x80, 0x8 ;  /* 0x000000000008781c */ /* 0x000fe2000070f008 */
[----:B-1----:R-:W-:Y:S01]  /*1410*/  IMAD.WIDE R14, R5, 0x8, R14 ;  /* 0x00000008050e7825 */ /* 0x002fe200078e020e */
[----:B------:R-:W-:-:S11]  /*1420*/  PLOP3.LUT P1, PT, P1, PT, UP0, 0x80, 0x8 ;  /* 0x000000000008781c */ /* 0x000fd60000f2f008 */
[----:B------:R-:W2:Y:S04]  /*1430*/  @P0 LDG.E.64 R4, desc[UR12][R14.64] ;  /* 0x0000000c0e040981 */ /* 0x000ea8000c1e1b00 */
[----:B------:R-:W3:Y:S01]  /*1440*/  @P1 LDG.E.64 R8, desc[UR12][R14.64+0x8] ;  /* 0x0000080c0e081981 */ /* 0x000ee2000c1e1b00 */
[----:B------:R-:W0:Y:S01]  /*1450*/  S2UR UR11, SR_CgaCtaId ;  /* 0x00000000000b79c3 */ /* 0x000e220000008800 */
[----:B------:R-:W-:Y:S01]  /*1460*/  UMOV UR10, 0x400 ;  /* 0x00000400000a7882 */ /* 0x000fe20000000000 */
[----:B------:R-:W-:Y:S02]  /*1470*/  UIMAD UR7, UR8, UR9, UR5 ;  /* 0x00000009080772a4 */ /* 0x000fe4000f8e0205 */
[----:B------:R-:W-:Y:S02]  /*1480*/  UIADD3 UR5, UPT, UPT, UR5, 0x2, URZ ;  /* 0x0000000205057890 */ /* 0x000fe4000fffe0ff */
[----:B0-----:R-:W-:-:S04]  /*1490*/  ULEA UR10, UR11, UR10, 0x18 ;  /* 0x0000000a0b0a7291 */ /* 0x001fc8000f8ec0ff */
[----:B------:R-:W-:-:S09]  /*14a0*/  ULEA UR7, UR7, UR10, 0x3 ;  /* 0x0000000a07077291 */ /* 0x000fd2000f8e18ff */
[----:B------:R-:W2:Y:S04]  /*14b0*/  @P0 LDS.64 R6, [UR7] ;  /* 0x00000007ff060984 */ /* 0x000ea80008000a00 */
[----:B------:R-:W3:Y:S01]  /*14c0*/  @P1 LDS.64 R10, [UR7+0x8] ;  /* 0x00000807ff0a1984 */ /* 0x000ee20008000a00 */
[----:B--2---:R-:W-:Y:S02]  /*14d0*/  @P0 IMAD R7, R7, R4, RZ ;  /* 0x0000000407070224 */ /* 0x004fe400078e02ff */
[----:B------:R-:W-:-:S04]  /*14e0*/  @P0 IMAD.WIDE.U32 R12, R4, R6, R2 ;  /* 0x00000006040c0225 */ /* 0x000fc800078e0002 */
[----:B------:R-:W-:Y:S01]  /*14f0*/  @P0 IMAD R7, R5, R6, R7 ;  /* 0x0000000605070224 */ /* 0x000fe200078e0207 */
[----:B------:R-:W-:Y:S01]  /*1500*/  @P0 MOV R2, R12 ;  /* 0x0000000c00020202 */ /* 0x000fe20000000f00 */
[----:B---3--:R-:W-:Y:S02]  /*1510*/  @P1 IMAD R5, R11, R8, RZ ;  /* 0x000000080b051224 */ /* 0x008fe400078e02ff */
[----:B------:R-:W-:Y:S02]  /*1520*/  @P0 IMAD.IADD R3, R13, 0x1, R7 ;  /* 0x000000010d030824 */ /* 0x000fe400078e0207 */
[-C--:B------:R-:W-:Y:S02]  /*1530*/  @P1 IMAD R5, R9, R10.reuse, R5 ;  /* 0x0000000a09051224 */ /* 0x080fe400078e0205 */
[----:B------:R-:W-:-:S04]  /*1540*/  @P1 IMAD.WIDE.U32 R8, R8, R10, R2 ;  /* 0x0000000a08081225 */ /* 0x000fc800078e0002 */
[----:B------:R-:W-:Y:S01]  /*1550*/  @P1 IMAD.MOV.U32 R2, RZ, RZ, R8 ;  /* 0x000000ffff021224 */ /* 0x000fe200078e0008 */
[----:B------:R-:W-:-:S07]  /*1560*/  @P1 IADD3 R3, PT, PT, R9, R5, RZ ;  /* 0x0000000509031210 */ /* 0x000fce0007ffe0ff */
.L_x_13:
[----:B------:R-:W-:Y:S05]  /*1570*/  BRA.U !UP4, `(.L_x_11) ;  /* 0x000000010c587547 */ /* 0x000fea000b800000 */
[----:B01----:R-:W0:Y:S01]  /*1580*/  LDC R7, c[0x0][0x39c] ;  /* 0x0000e700ff077b82 */ /* 0x003e220000000800 */
[----:B------:R-:W-:Y:S01]  /*1590*/  IADD3 R4, PT, PT, R0, UR5, RZ ;  /* 0x0000000500047c10 */ /* 0x000fe2000fffe0ff */
[----:B------:R-:W-:Y:S01]  /*15a0*/  UIMAD UR7, UR8, UR9, UR5 ;  /* 0x00000009080772a4 */ /* 0x000fe2000f8e0205 */
[----:B------:R-:W-:Y:S02]  /*15b0*/  BSSY.RECONVERGENT B0, `(.L_x_11) ;  /* 0x0000012000007945 */ /* 0x000fe40003800200 */
[----:B0-----:R-:W-:Y:S01]  /*15c0*/  ISETP.GE.AND P0, PT, R4, R7, PT ;  /* 0x000000070400720c */ /* 0x001fe20003f06270 */
[----:B------:R-:W-:-:S03]  /*15d0*/  IMAD R7, R7, UR19, R4 ;  /* 0x0000001307077c24 */ /* 0x000fc6000f8e0204 */
[----:B------:R-:W-:-:S04]  /*15e0*/  ISETP.GT.AND P0, PT, R4, -0x1, !P0 ;  /* 0xffffffff0400780c */ /* 0x000fc80004704270 */
[----:B------:R-:W-:-:S13]  /*15f0*/  PLOP3.LUT P0, PT, P0, PT, UP0, 0x80, 0x8 ;  /* 0x000000000008781c */ /* 0x000fda000070f008 */
[----:B------:R-:W-:Y:S05]  /*1600*/  @!P0 BRA `(.L_x_14) ;  /* 0x0000000000308947 */ /* 0x000fea0003800000 */
[----:B------:R-:W0:Y:S02]  /*1610*/  LDC.64 R4, c[0x0][0x380] ;  /* 0x0000e000ff047b82 */ /* 0x000e240000000a00 */
[----:B0-----:R-:W-:-:S06]  /*1620*/  IMAD.WIDE R4, R7, 0x8, R4 ;  /* 0x0000000807047825 */ /* 0x001fcc00078e0204 */
[----:B------:R-:W2:Y:S01]  /*1630*/  LDG.E.64 R4, desc[UR12][R4.64] ;  /* 0x0000000c04047981 */ /* 0x000ea2000c1e1b00 */
[----:B------:R-:W0:Y:S01]  /*1640*/  S2UR UR8, SR_CgaCtaId ;  /* 0x00000000000879c3 */ /* 0x000e220000008800 */
[----:B------:R-:W-:Y:S02]  /*1650*/  UMOV UR5, 0x400 ;  /* 0x0000040000057882 */ /* 0x000fe40000000000 */
[----:B0-----:R-:W-:-:S04]  /*1660*/  ULEA UR5, UR8, UR5, 0x18 ;  /* 0x0000000508057291 */ /* 0x001fc8000f8ec0ff */
[----:B------:R-:W-:-:S09]  /*1670*/  ULEA UR5, UR7, UR5, 0x3 ;  /* 0x0000000507057291 */ /* 0x000fd2000f8e18ff */
[----:B------:R-:W2:Y:S02]  /*1680*/  LDS.64 R6, [UR5] ;  /* 0x00000005ff067984 */ /* 0x000ea40008000a00 */
[----:B--2---:R-:W-:Y:S02]  /*1690*/  IMAD R7, R7, R4, RZ ;  /* 0x0000000407077224 */ /* 0x004fe400078e02ff */
[----:B------:R-:W-:-:S04]  /*16a0*/  IMAD.WIDE.U32 R2, R4, R6, R2 ;  /* 0x0000000604027225 */ /* 0x000fc800078e0002 */
[----:B------:R-:W-:-:S04]  /*16b0*/  IMAD R7, R5, R6, R7 ;  /* 0x0000000605077224 */ /* 0x000fc800078e0207 */
[----:B------:R-:W-:-:S07]  /*16c0*/  IMAD.IADD R3, R3, 0x1, R7 ;  /* 0x0000000103037824 */ /* 0x000fce00078e0207 */
.L_x_14:
[----:B------:R-:W-:Y:S05]  /*16d0*/  BSYNC.RECONVERGENT B0 ;  /* 0x0000000000007941 */ /* 0x000fea0003800200 */
.L_x_11:
[----:B------:R-:W-:Y:S05]  /*16e0*/  BRA.U UP2, `(.L_x_15) ;  /* 0xfffffff102587547 */ /* 0x000fea000b83ffff */
.L_x_8:
[----:B------:R-:W2:Y:S01]  /*16f0*/  S2R R0, SR_TID.X ;  /* 0x0000000000007919 */ /* 0x000ea20000002100 */
[----:B01----:R-:W2:Y:S08]  /*1700*/  LDC R7, c[0x0][0x39c] ;  /* 0x0000e700ff077b82 */ /* 0x003eb00000000800 */
[----:B------:R-:W0:Y:S01]  /*1710*/  LDC.64 R4, c[0x0][0x390] ;  /* 0x0000e400ff047b82 */ /* 0x000e220000000a00 */
[----:B--2---:R-:W-:-:S04]  /*1720*/  IMAD R7, R7, UR17, R0 ;  /* 0x0000001107077c24 */ /* 0x004fc8000f8e0200 */
[----:B0-----:R-:W-:-:S05]  /*1730*/  IMAD.WIDE R4, R7, 0x8, R4 ;  /* 0x0000000807047825 */ /* 0x001fca00078e0204 */
[----:B------:R-:W-:Y:S01]  /*1740*/  STG.E.64 desc[UR12][R4.64], R2 ;  /* 0x0000000204007986 */ /* 0x000fe2000c101b0c */
[----:B------:R-:W-:Y:S05]  /*1750*/  EXIT ;  /* 0x000000000000794d */ /* 0x000fea0003800000 */
.L_x_16:
[----:B------:R-:W-:-:S00]  /*1760*/  BRA `(.L_x_16) ;  /* 0xfffffffc00fc7947 */ /* 0x000fc0000383ffff */
[----:B------:R-:W-:-:S00]  /*1770*/  NOP ;  /* 0x0000000000007918 */ /* 0x000fc00000000000 */
        /* <DEDUP_REMOVED lines=8> */
.L_x_17:


//--------------------- .nv.shared._Z3funPlS_S_iii --------------------------
	.section	.nv.shared._Z3funPlS_S_iii,"aw",@nobits
	.sectionflags	@""
	.align	16
	.zero		1024


//--------------------- .nv.shared.reserved.0     --------------------------
	.section	.nv.shared.reserved.0,"aw",@nobits
	.weak		__nv_reservedSMEM_offset_0_alias
	.size		__nv_reservedSMEM_offset_0_alias, 0, 64
	.other		__nv_reservedSMEM_offset_0_alias,@"STO_CUDA_RESERVED_SHARED STV_DEFAULT"
__nv_reservedSMEM_offset_0_alias:
	.zero		0
	.zero		64


//--------------------- .nv.constant0._Z3funPlS_S_iii --------------------------
	.section	.nv.constant0._Z3funPlS_S_iii,"a",@progbits
	.sectionflags	@""
	.align	4
.nv.constant0._Z3funPlS_S_iii:
	.zero		932


//--------------------- SYMBOLS --------------------------

	.type		.nv.reservedSmem.offset0,@object
	.size		.nv.reservedSmem.offset0,0x4
	.type		.nv.reservedSmem.cap,@object
	.size		.nv.reservedSmem.cap,0x4
